//
// Generated by NVIDIA NVVM Compiler
//
// Compiler Build ID: CL-36424714
// Cuda compilation tools, release 13.0, V13.0.88
// Based on NVVM 20.0.0
//

.version 9.0
.target sm_100
.address_size 64

	// .globl	_Z14per_row_kerneliiPiS_S_

.visible .entry _Z14per_row_kerneliiPiS_S_(
	.param .u32 _Z14per_row_kerneliiPiS_S__param_0,
	.param .u32 _Z14per_row_kerneliiPiS_S__param_1,
	.param .u64 .ptr .align 1 _Z14per_row_kerneliiPiS_S__param_2,
	.param .u64 .ptr .align 1 _Z14per_row_kerneliiPiS_S__param_3,
	.param .u64 .ptr .align 1 _Z14per_row_kerneliiPiS_S__param_4
)
{
	.reg .pred 	%p<12>;
	.reg .b32 	%r<137>;
	.reg .b64 	%rd<26>;

	ld.param.u32 	%r24, [_Z14per_row_kerneliiPiS_S__param_0];
	ld.param.u32 	%r23, [_Z14per_row_kerneliiPiS_S__param_1];
	ld.param.u64 	%rd7, [_Z14per_row_kerneliiPiS_S__param_2];
	ld.param.u64 	%rd8, [_Z14per_row_kerneliiPiS_S__param_3];
	ld.param.u64 	%rd9, [_Z14per_row_kerneliiPiS_S__param_4];
	cvta.to.global.u64 	%rd1, %rd9;
	cvta.to.global.u64 	%rd2, %rd8;
	cvta.to.global.u64 	%rd3, %rd7;
	mov.u32 	%r25, %tid.z;
	mov.u32 	%r26, %ntid.x;
	mov.u32 	%r27, %ntid.y;
	mov.u32 	%r28, %tid.y;
	mov.u32 	%r29, %tid.x;
	mov.u32 	%r30, %ntid.z;
	mov.u32 	%r31, %ctaid.z;
	mov.u32 	%r32, %nctaid.x;
	mov.u32 	%r33, %nctaid.y;
	mov.u32 	%r34, %ctaid.y;
	mov.u32 	%r35, %ctaid.x;
	mad.lo.s32 	%r36, %r33, %r31, %r34;
	mad.lo.s32 	%r37, %r36, %r32, %r35;
	mad.lo.s32 	%r38, %r37, %r30, %r25;
	mad.lo.s32 	%r39, %r38, %r27, %r28;
	mad.lo.s32 	%r1, %r39, %r26, %r29;
	setp.ge.s32 	%p1, %r1, %r24;
	setp.lt.s32 	%p2, %r23, 1;
	or.pred  	%p3, %p1, %p2;
	@%p3 bra 	$L__BB0_13;
	mul.lo.s32 	%r2, %r1, %r23;
	and.b32  	%r3, %r23, 15;
	setp.lt.u32 	%p4, %r23, 16;
	mov.b32 	%r133, 0;
	@%p4 bra 	$L__BB0_4;
	and.b32  	%r133, %r23, 2147483632;
	neg.s32 	%r131, %r133;
	add.s64 	%rd4, %rd3, 32;
	add.s64 	%rd5, %rd2, 32;
	add.s64 	%rd6, %rd1, 32;
	mov.u32 	%r130, %r2;
$L__BB0_3:
	.pragma "nounroll";
	mul.wide.s32 	%rd10, %r130, 4;
	add.s64 	%rd11, %rd4, %rd10;
	add.s64 	%rd12, %rd5, %rd10;
	add.s64 	%rd13, %rd6, %rd10;
	ld.global.u32 	%r41, [%rd11+-32];
	ld.global.u32 	%r42, [%rd12+-32];
	add.s32 	%r43, %r42, %r41;
	st.global.u32 	[%rd13+-32], %r43;
	ld.global.u32 	%r44, [%rd11+-28];
	ld.global.u32 	%r45, [%rd12+-28];
	add.s32 	%r46, %r45, %r44;
	st.global.u32 	[%rd13+-28], %r46;
	ld.global.u32 	%r47, [%rd11+-24];
	ld.global.u32 	%r48, [%rd12+-24];
	add.s32 	%r49, %r48, %r47;
	st.global.u32 	[%rd13+-24], %r49;
	ld.global.u32 	%r50, [%rd11+-20];
	ld.global.u32 	%r51, [%rd12+-20];
	add.s32 	%r52, %r51, %r50;
	st.global.u32 	[%rd13+-20], %r52;
	ld.global.u32 	%r53, [%rd11+-16];
	ld.global.u32 	%r54, [%rd12+-16];
	add.s32 	%r55, %r54, %r53;
	st.global.u32 	[%rd13+-16], %r55;
	ld.global.u32 	%r56, [%rd11+-12];
	ld.global.u32 	%r57, [%rd12+-12];
	add.s32 	%r58, %r57, %r56;
	st.global.u32 	[%rd13+-12], %r58;
	ld.global.u32 	%r59, [%rd11+-8];
	ld.global.u32 	%r60, [%rd12+-8];
	add.s32 	%r61, %r60, %r59;
	st.global.u32 	[%rd13+-8], %r61;
	ld.global.u32 	%r62, [%rd11+-4];
	ld.global.u32 	%r63, [%rd12+-4];
	add.s32 	%r64, %r63, %r62;
	st.global.u32 	[%rd13+-4], %r64;
	ld.global.u32 	%r65, [%rd11];
	ld.global.u32 	%r66, [%rd12];
	add.s32 	%r67, %r66, %r65;
	st.global.u32 	[%rd13], %r67;
	ld.global.u32 	%r68, [%rd11+4];
	ld.global.u32 	%r69, [%rd12+4];
	add.s32 	%r70, %r69, %r68;
	st.global.u32 	[%rd13+4], %r70;
	ld.global.u32 	%r71, [%rd11+8];
	ld.global.u32 	%r72, [%rd12+8];
	add.s32 	%r73, %r72, %r71;
	st.global.u32 	[%rd13+8], %r73;
	ld.global.u32 	%r74, [%rd11+12];
	ld.global.u32 	%r75, [%rd12+12];
	add.s32 	%r76, %r75, %r74;
	st.global.u32 	[%rd13+12], %r76;
	ld.global.u32 	%r77, [%rd11+16];
	ld.global.u32 	%r78, [%rd12+16];
	add.s32 	%r79, %r78, %r77;
	st.global.u32 	[%rd13+16], %r79;
	ld.global.u32 	%r80, [%rd11+20];
	ld.global.u32 	%r81, [%rd12+20];
	add.s32 	%r82, %r81, %r80;
	st.global.u32 	[%rd13+20], %r82;
	ld.global.u32 	%r83, [%rd11+24];
	ld.global.u32 	%r84, [%rd12+24];
	add.s32 	%r85, %r84, %r83;
	st.global.u32 	[%rd13+24], %r85;
	ld.global.u32 	%r86, [%rd11+28];
	ld.global.u32 	%r87, [%rd12+28];
	add.s32 	%r88, %r87, %r86;
	st.global.u32 	[%rd13+28], %r88;
	add.s32 	%r131, %r131, 16;
	add.s32 	%r130, %r130, 16;
	setp.ne.s32 	%p5, %r131, 0;
	@%p5 bra 	$L__BB0_3;
$L__BB0_4:
	setp.eq.s32 	%p6, %r3, 0;
	@%p6 bra 	$L__BB0_13;
	and.b32  	%r11, %r23, 7;
	setp.lt.u32 	%p7, %r3, 8;
	@%p7 bra 	$L__BB0_7;
	add.s32 	%r89, %r133, %r2;
	mul.wide.s32 	%rd14, %r89, 4;
	add.s64 	%rd15, %rd3, %rd14;
	ld.global.u32 	%r90, [%rd15];
	add.s64 	%rd16, %rd2, %rd14;
	ld.global.u32 	%r91, [%rd16];
	add.s32 	%r92, %r91, %r90;
	add.s64 	%rd17, %rd1, %rd14;
	st.global.u32 	[%rd17], %r92;
	ld.global.u32 	%r93, [%rd15+4];
	ld.global.u32 	%r94, [%rd16+4];
	add.s32 	%r95, %r94, %r93;
	st.global.u32 	[%rd17+4], %r95;
	ld.global.u32 	%r96, [%rd15+8];
	ld.global.u32 	%r97, [%rd16+8];
	add.s32 	%r98, %r97, %r96;
	st.global.u32 	[%rd17+8], %r98;
	ld.global.u32 	%r99, [%rd15+12];
	ld.global.u32 	%r100, [%rd16+12];
	add.s32 	%r101, %r100, %r99;
	st.global.u32 	[%rd17+12], %r101;
	ld.global.u32 	%r102, [%rd15+16];
	ld.global.u32 	%r103, [%rd16+16];
	add.s32 	%r104, %r103, %r102;
	st.global.u32 	[%rd17+16], %r104;
	ld.global.u32 	%r105, [%rd15+20];
	ld.global.u32 	%r106, [%rd16+20];
	add.s32 	%r107, %r106, %r105;
	st.global.u32 	[%rd17+20], %r107;
	ld.global.u32 	%r108, [%rd15+24];
	ld.global.u32 	%r109, [%rd16+24];
	add.s32 	%r110, %r109, %r108;
	st.global.u32 	[%rd17+24], %r110;
	ld.global.u32 	%r111, [%rd15+28];
	ld.global.u32 	%r112, [%rd16+28];
	add.s32 	%r113, %r112, %r111;
	st.global.u32 	[%rd17+28], %r113;
	add.s32 	%r133, %r133, 8;
$L__BB0_7:
	setp.eq.s32 	%p8, %r11, 0;
	@%p8 bra 	$L__BB0_13;
	and.b32  	%r14, %r23, 3;
	setp.lt.u32 	%p9, %r11, 4;
	@%p9 bra 	$L__BB0_10;
	add.s32 	%r114, %r133, %r2;
	mul.wide.s32 	%rd18, %r114, 4;
	add.s64 	%rd19, %rd3, %rd18;
	ld.global.u32 	%r115, [%rd19];
	add.s64 	%rd20, %rd2, %rd18;
	ld.global.u32 	%r116, [%rd20];
	add.s32 	%r117, %r116, %r115;
	add.s64 	%rd21, %rd1, %rd18;
	st.global.u32 	[%rd21], %r117;
	ld.global.u32 	%r118, [%rd19+4];
	ld.global.u32 	%r119, [%rd20+4];
	add.s32 	%r120, %r119, %r118;
	st.global.u32 	[%rd21+4], %r120;
	ld.global.u32 	%r121, [%rd19+8];
	ld.global.u32 	%r122, [%rd20+8];
	add.s32 	%r123, %r122, %r121;
	st.global.u32 	[%rd21+8], %r123;
	ld.global.u32 	%r124, [%rd19+12];
	ld.global.u32 	%r125, [%rd20+12];
	add.s32 	%r126, %r125, %r124;
	st.global.u32 	[%rd21+12], %r126;
	add.s32 	%r133, %r133, 4;
$L__BB0_10:
	setp.eq.s32 	%p10, %r14, 0;
	@%p10 bra 	$L__BB0_13;
	add.s32 	%r136, %r133, %r2;
	neg.s32 	%r135, %r14;
$L__BB0_12:
	.pragma "nounroll";
	mul.wide.s32 	%rd22, %r136, 4;
	add.s64 	%rd23, %rd1, %rd22;
	add.s64 	%rd24, %rd2, %rd22;
	add.s64 	%rd25, %rd3, %rd22;
	ld.global.u32 	%r127, [%rd25];
	ld.global.u32 	%r128, [%rd24];
	add.s32 	%r129, %r128, %r127;
	st.global.u32 	[%rd23], %r129;
	add.s32 	%r136, %r136, 1;
	add.s32 	%r135, %r135, 1;
	setp.ne.s32 	%p11, %r135, 0;
	@%p11 bra 	$L__BB0_12;
$L__BB0_13:
	ret;

}
	// .globl	_Z17per_column_kerneliiPiS_S_
.visible .entry _Z17per_column_kerneliiPiS_S_(
	.param .u32 _Z17per_column_kerneliiPiS_S__param_0,
	.param .u32 _Z17per_column_kerneliiPiS_S__param_1,
	.param .u64 .ptr .align 1 _Z17per_column_kerneliiPiS_S__param_2,
	.param .u64 .ptr .align 1 _Z17per_column_kerneliiPiS_S__param_3,
	.param .u64 .ptr .align 1 _Z17per_column_kerneliiPiS_S__param_4
)
{
	.reg .pred 	%p<12>;
	.reg .b32 	%r<139>;
	.reg .b64 	%rd<101>;

	ld.param.u32 	%r25, [_Z17per_column_kerneliiPiS_S__param_0];
	ld.param.u32 	%r26, [_Z17per_column_kerneliiPiS_S__param_1];
	ld.param.u64 	%rd4, [_Z17per_column_kerneliiPiS_S__param_2];
	ld.param.u64 	%rd5, [_Z17per_column_kerneliiPiS_S__param_3];
	ld.param.u64 	%rd6, [_Z17per_column_kerneliiPiS_S__param_4];
	cvta.to.global.u64 	%rd1, %rd6;
	cvta.to.global.u64 	%rd2, %rd5;
	cvta.to.global.u64 	%rd3, %rd4;
	mov.u32 	%r27, %tid.z;
	mov.u32 	%r28, %ntid.x;
	mov.u32 	%r29, %ntid.y;
	mov.u32 	%r30, %tid.y;
	mov.u32 	%r1, %tid.x;
	mov.u32 	%r31, %ntid.z;
	mov.u32 	%r32, %ctaid.z;
	mov.u32 	%r33, %nctaid.x;
	mov.u32 	%r34, %nctaid.y;
	mov.u32 	%r35, %ctaid.y;
	mov.u32 	%r36, %ctaid.x;
	mad.lo.s32 	%r37, %r34, %r32, %r35;
	mad.lo.s32 	%r38, %r37, %r33, %r36;
	mad.lo.s32 	%r39, %r38, %r31, %r27;
	mad.lo.s32 	%r40, %r39, %r29, %r30;
	mul.lo.s32 	%r2, %r40, %r28;
	add.s32 	%r3, %r2, %r1;
	setp.ge.s32 	%p1, %r3, %r26;
	setp.lt.s32 	%p2, %r25, 1;
	or.pred  	%p3, %p1, %p2;
	@%p3 bra 	$L__BB1_13;
	and.b32  	%r4, %r25, 15;
	setp.lt.u32 	%p4, %r25, 16;
	mov.b32 	%r135, 0;
	@%p4 bra 	$L__BB1_4;
	and.b32  	%r135, %r25, 2147483632;
	neg.s32 	%r133, %r135;
	shl.b32 	%r7, %r26, 4;
	mul.wide.s32 	%rd11, %r26, 4;
	mov.u32 	%r132, %r3;
$L__BB1_3:
	.pragma "nounroll";
	mul.wide.s32 	%rd7, %r132, 4;
	add.s64 	%rd8, %rd3, %rd7;
	ld.global.u32 	%r42, [%rd8];
	add.s64 	%rd9, %rd2, %rd7;
	ld.global.u32 	%r43, [%rd9];
	add.s32 	%r44, %r43, %r42;
	add.s64 	%rd10, %rd1, %rd7;
	st.global.u32 	[%rd10], %r44;
	add.s64 	%rd12, %rd8, %rd11;
	ld.global.u32 	%r45, [%rd12];
	add.s64 	%rd13, %rd9, %rd11;
	ld.global.u32 	%r46, [%rd13];
	add.s32 	%r47, %r46, %r45;
	add.s64 	%rd14, %rd10, %rd11;
	st.global.u32 	[%rd14], %r47;
	add.s64 	%rd15, %rd12, %rd11;
	ld.global.u32 	%r48, [%rd15];
	add.s64 	%rd16, %rd13, %rd11;
	ld.global.u32 	%r49, [%rd16];
	add.s32 	%r50, %r49, %r48;
	add.s64 	%rd17, %rd14, %rd11;
	st.global.u32 	[%rd17], %r50;
	add.s64 	%rd18, %rd15, %rd11;
	ld.global.u32 	%r51, [%rd18];
	add.s64 	%rd19, %rd16, %rd11;
	ld.global.u32 	%r52, [%rd19];
	add.s32 	%r53, %r52, %r51;
	add.s64 	%rd20, %rd17, %rd11;
	st.global.u32 	[%rd20], %r53;
	add.s64 	%rd21, %rd18, %rd11;
	ld.global.u32 	%r54, [%rd21];
	add.s64 	%rd22, %rd19, %rd11;
	ld.global.u32 	%r55, [%rd22];
	add.s32 	%r56, %r55, %r54;
	add.s64 	%rd23, %rd20, %rd11;
	st.global.u32 	[%rd23], %r56;
	add.s64 	%rd24, %rd21, %rd11;
	ld.global.u32 	%r57, [%rd24];
	add.s64 	%rd25, %rd22, %rd11;
	ld.global.u32 	%r58, [%rd25];
	add.s32 	%r59, %r58, %r57;
	add.s64 	%rd26, %rd23, %rd11;
	st.global.u32 	[%rd26], %r59;
	add.s64 	%rd27, %rd24, %rd11;
	ld.global.u32 	%r60, [%rd27];
	add.s64 	%rd28, %rd25, %rd11;
	ld.global.u32 	%r61, [%rd28];
	add.s32 	%r62, %r61, %r60;
	add.s64 	%rd29, %rd26, %rd11;
	st.global.u32 	[%rd29], %r62;
	add.s64 	%rd30, %rd27, %rd11;
	ld.global.u32 	%r63, [%rd30];
	add.s64 	%rd31, %rd28, %rd11;
	ld.global.u32 	%r64, [%rd31];
	add.s32 	%r65, %r64, %r63;
	add.s64 	%rd32, %rd29, %rd11;
	st.global.u32 	[%rd32], %r65;
	add.s64 	%rd33, %rd30, %rd11;
	ld.global.u32 	%r66, [%rd33];
	add.s64 	%rd34, %rd31, %rd11;
	ld.global.u32 	%r67, [%rd34];
	add.s32 	%r68, %r67, %r66;
	add.s64 	%rd35, %rd32, %rd11;
	st.global.u32 	[%rd35], %r68;
	add.s64 	%rd36, %rd33, %rd11;
	ld.global.u32 	%r69, [%rd36];
	add.s64 	%rd37, %rd34, %rd11;
	ld.global.u32 	%r70, [%rd37];
	add.s32 	%r71, %r70, %r69;
	add.s64 	%rd38, %rd35, %rd11;
	st.global.u32 	[%rd38], %r71;
	add.s64 	%rd39, %rd36, %rd11;
	ld.global.u32 	%r72, [%rd39];
	add.s64 	%rd40, %rd37, %rd11;
	ld.global.u32 	%r73, [%rd40];
	add.s32 	%r74, %r73, %r72;
	add.s64 	%rd41, %rd38, %rd11;
	st.global.u32 	[%rd41], %r74;
	add.s64 	%rd42, %rd39, %rd11;
	ld.global.u32 	%r75, [%rd42];
	add.s64 	%rd43, %rd40, %rd11;
	ld.global.u32 	%r76, [%rd43];
	add.s32 	%r77, %r76, %r75;
	add.s64 	%rd44, %rd41, %rd11;
	st.global.u32 	[%rd44], %r77;
	add.s64 	%rd45, %rd42, %rd11;
	ld.global.u32 	%r78, [%rd45];
	add.s64 	%rd46, %rd43, %rd11;
	ld.global.u32 	%r79, [%rd46];
	add.s32 	%r80, %r79, %r78;
	add.s64 	%rd47, %rd44, %rd11;
	st.global.u32 	[%rd47], %r80;
	add.s64 	%rd48, %rd45, %rd11;
	ld.global.u32 	%r81, [%rd48];
	add.s64 	%rd49, %rd46, %rd11;
	ld.global.u32 	%r82, [%rd49];
	add.s32 	%r83, %r82, %r81;
	add.s64 	%rd50, %rd47, %rd11;
	st.global.u32 	[%rd50], %r83;
	add.s64 	%rd51, %rd48, %rd11;
	ld.global.u32 	%r84, [%rd51];
	add.s64 	%rd52, %rd49, %rd11;
	ld.global.u32 	%r85, [%rd52];
	add.s32 	%r86, %r85, %r84;
	add.s64 	%rd53, %rd50, %rd11;
	st.global.u32 	[%rd53], %r86;
	add.s64 	%rd54, %rd51, %rd11;
	ld.global.u32 	%r87, [%rd54];
	add.s64 	%rd55, %rd52, %rd11;
	ld.global.u32 	%r88, [%rd55];
	add.s32 	%r89, %r88, %r87;
	add.s64 	%rd56, %rd53, %rd11;
	st.global.u32 	[%rd56], %r89;
	add.s32 	%r133, %r133, 16;
	add.s32 	%r132, %r132, %r7;
	setp.ne.s32 	%p5, %r133, 0;
	@%p5 bra 	$L__BB1_3;
$L__BB1_4:
	setp.eq.s32 	%p6, %r4, 0;
	@%p6 bra 	$L__BB1_13;
	and.b32  	%r13, %r25, 7;
	setp.lt.u32 	%p7, %r4, 8;
	@%p7 bra 	$L__BB1_7;
	mad.lo.s32 	%r90, %r135, %r26, %r3;
	mul.wide.s32 	%rd57, %r90, 4;
	add.s64 	%rd58, %rd3, %rd57;
	ld.global.u32 	%r91, [%rd58];
	add.s64 	%rd59, %rd2, %rd57;
	ld.global.u32 	%r92, [%rd59];
	add.s32 	%r93, %r92, %r91;
	add.s64 	%rd60, %rd1, %rd57;
	st.global.u32 	[%rd60], %r93;
	mul.wide.s32 	%rd61, %r26, 4;
	add.s64 	%rd62, %rd58, %rd61;
	ld.global.u32 	%r94, [%rd62];
	add.s64 	%rd63, %rd59, %rd61;
	ld.global.u32 	%r95, [%rd63];
	add.s32 	%r96, %r95, %r94;
	add.s64 	%rd64, %rd60, %rd61;
	st.global.u32 	[%rd64], %r96;
	add.s64 	%rd65, %rd62, %rd61;
	ld.global.u32 	%r97, [%rd65];
	add.s64 	%rd66, %rd63, %rd61;
	ld.global.u32 	%r98, [%rd66];
	add.s32 	%r99, %r98, %r97;
	add.s64 	%rd67, %rd64, %rd61;
	st.global.u32 	[%rd67], %r99;
	add.s64 	%rd68, %rd65, %rd61;
	ld.global.u32 	%r100, [%rd68];
	add.s64 	%rd69, %rd66, %rd61;
	ld.global.u32 	%r101, [%rd69];
	add.s32 	%r102, %r101, %r100;
	add.s64 	%rd70, %rd67, %rd61;
	st.global.u32 	[%rd70], %r102;
	add.s64 	%rd71, %rd68, %rd61;
	ld.global.u32 	%r103, [%rd71];
	add.s64 	%rd72, %rd69, %rd61;
	ld.global.u32 	%r104, [%rd72];
	add.s32 	%r105, %r104, %r103;
	add.s64 	%rd73, %rd70, %rd61;
	st.global.u32 	[%rd73], %r105;
	add.s64 	%rd74, %rd71, %rd61;
	ld.global.u32 	%r106, [%rd74];
	add.s64 	%rd75, %rd72, %rd61;
	ld.global.u32 	%r107, [%rd75];
	add.s32 	%r108, %r107, %r106;
	add.s64 	%rd76, %rd73, %rd61;
	st.global.u32 	[%rd76], %r108;
	add.s64 	%rd77, %rd74, %rd61;
	ld.global.u32 	%r109, [%rd77];
	add.s64 	%rd78, %rd75, %rd61;
	ld.global.u32 	%r110, [%rd78];
	add.s32 	%r111, %r110, %r109;
	add.s64 	%rd79, %rd76, %rd61;
	st.global.u32 	[%rd79], %r111;
	add.s64 	%rd80, %rd77, %rd61;
	ld.global.u32 	%r112, [%rd80];
	add.s64 	%rd81, %rd78, %rd61;
	ld.global.u32 	%r113, [%rd81];
	add.s32 	%r114, %r113, %r112;
	add.s64 	%rd82, %rd79, %rd61;
	st.global.u32 	[%rd82], %r114;
	add.s32 	%r135, %r135, 8;
$L__BB1_7:
	setp.eq.s32 	%p8, %r13, 0;
	@%p8 bra 	$L__BB1_13;
	and.b32  	%r16, %r25, 3;
	setp.lt.u32 	%p9, %r13, 4;
	@%p9 bra 	$L__BB1_10;
	mad.lo.s32 	%r115, %r135, %r26, %r3;
	mul.wide.s32 	%rd83, %r115, 4;
	add.s64 	%rd84, %rd3, %rd83;
	ld.global.u32 	%r116, [%rd84];
	add.s64 	%rd85, %rd2, %rd83;
	ld.global.u32 	%r117, [%rd85];
	add.s32 	%r118, %r117, %r116;
	add.s64 	%rd86, %rd1, %rd83;
	st.global.u32 	[%rd86], %r118;
	mul.wide.s32 	%rd87, %r26, 4;
	add.s64 	%rd88, %rd84, %rd87;
	ld.global.u32 	%r119, [%rd88];
	add.s64 	%rd89, %rd85, %rd87;
	ld.global.u32 	%r120, [%rd89];
	add.s32 	%r121, %r120, %r119;
	add.s64 	%rd90, %rd86, %rd87;
	st.global.u32 	[%rd90], %r121;
	add.s64 	%rd91, %rd88, %rd87;
	ld.global.u32 	%r122, [%rd91];
	add.s64 	%rd92, %rd89, %rd87;
	ld.global.u32 	%r123, [%rd92];
	add.s32 	%r124, %r123, %r122;
	add.s64 	%rd93, %rd90, %rd87;
	st.global.u32 	[%rd93], %r124;
	add.s64 	%rd94, %rd91, %rd87;
	ld.global.u32 	%r125, [%rd94];
	add.s64 	%rd95, %rd92, %rd87;
	ld.global.u32 	%r126, [%rd95];
	add.s32 	%r127, %r126, %r125;
	add.s64 	%rd96, %rd93, %rd87;
	st.global.u32 	[%rd96], %r127;
	add.s32 	%r135, %r135, 4;
$L__BB1_10:
	setp.eq.s32 	%p10, %r16, 0;
	@%p10 bra 	$L__BB1_13;
	mad.lo.s32 	%r128, %r135, %r26, %r1;
	add.s32 	%r138, %r128, %r2;
	neg.s32 	%r137, %r16;
$L__BB1_12:
	.pragma "nounroll";
	mul.wide.s32 	%rd97, %r138, 4;
	add.s64 	%rd98, %rd3, %rd97;
	ld.global.u32 	%r129, [%rd98];
	add.s64 	%rd99, %rd2, %rd97;
	ld.global.u32 	%r130, [%rd99];
	add.s32 	%r131, %r130, %r129;
	add.s64 	%rd100, %rd1, %rd97;
	st.global.u32 	[%rd100], %r131;
	add.s32 	%r138, %r138, %r26;
	add.s32 	%r137, %r137, 1;
	setp.ne.s32 	%p11, %r137, 0;
	@%p11 bra 	$L__BB1_12;
$L__BB1_13:
	ret;

}
	// .globl	_Z18per_element_kerneliiPiS_S_
.visible .entry _Z18per_element_kerneliiPiS_S_(
	.param .u32 _Z18per_element_kerneliiPiS_S__param_0,
	.param .u32 _Z18per_element_kerneliiPiS_S__param_1,
	.param .u64 .ptr .align 1 _Z18per_element_kerneliiPiS_S__param_2,
	.param .u64 .ptr .align 1 _Z18per_element_kerneliiPiS_S__param_3,
	.param .u64 .ptr .align 1 _Z18per_element_kerneliiPiS_S__param_4
)
{
	.reg .pred 	%p<2>;
	.reg .b32 	%r<25>;
	.reg .b64 	%rd<11>;

	ld.param.u32 	%r4, [_Z18per_element_kerneliiPiS_S__param_0];
	ld.param.u32 	%r3, [_Z18per_element_kerneliiPiS_S__param_1];
	ld.param.u64 	%rd1, [_Z18per_element_kerneliiPiS_S__param_2];
	ld.param.u64 	%rd2, [_Z18per_element_kerneliiPiS_S__param_3];
	ld.param.u64 	%rd3, [_Z18per_element_kerneliiPiS_S__param_4];
	mov.u32 	%r5, %tid.z;
	mov.u32 	%r6, %ntid.x;
	mov.u32 	%r7, %ntid.y;
	mov.u32 	%r8, %tid.y;
	mov.u32 	%r9, %tid.x;
	mov.u32 	%r10, %ntid.z;
	mov.u32 	%r11, %ctaid.z;
	mov.u32 	%r12, %nctaid.x;
	mov.u32 	%r13, %nctaid.y;
	mov.u32 	%r14, %ctaid.y;
	mov.u32 	%r15, %ctaid.x;
	mad.lo.s32 	%r16, %r13, %r11, %r14;
	mad.lo.s32 	%r17, %r16, %r12, %r15;
	mad.lo.s32 	%r18, %r17, %r10, %r5;
	mad.lo.s32 	%r19, %r18, %r7, %r8;
	mad.lo.s32 	%r1, %r19, %r6, %r9;
	div.s32 	%r2, %r1, %r3;
	setp.ge.s32 	%p1, %r2, %r4;
	@%p1 bra 	$L__BB2_2;
	cvta.to.global.u64 	%rd4, %rd1;
	cvta.to.global.u64 	%rd5, %rd2;
	cvta.to.global.u64 	%rd6, %rd3;
	rem.s32 	%r20, %r1, %r3;
	mad.lo.s32 	%r21, %r2, %r3, %r20;
	mul.wide.s32 	%rd7, %r21, 4;
	add.s64 	%rd8, %rd4, %rd7;
	ld.global.u32 	%r22, [%rd8];
	add.s64 	%rd9, %rd5, %rd7;
	ld.global.u32 	%r23, [%rd9];
	add.s32 	%r24, %r23, %r22;
	add.s64 	%rd10, %rd6, %rd7;
	st.global.u32 	[%rd10], %r24;
$L__BB2_2:
	ret;

}


// ===== COMPILED SASS (sm_100) =====

	.target	sm_100

	.elftype	@"ET_EXEC"


//--------------------- .note.nv.tkinfo           --------------------------
	.section	.note.nv.tkinfo,"",@"SHT_NOTE"
	.sectionflags	@"SHF_NOTE_NV_TKINFO"
	.tkinfo
        /*0018*/ 	.word	0x00000002
        /*0030*/ 	.string	""
        /*0030*/ 	.string	"ptxas"
        /*0030*/ 	.string	"Cuda compilation tools, release 13.0, V13.0.88"
        /*0030*/ 	.string	"Build cuda_13.0.r13.0/compiler.36424714_0"
        /*0030*/ 	.string	"-arch sm_100 -m 64 "



//--------------------- .note.nv.cuinfo           --------------------------
	.section	.note.nv.cuinfo,"",@"SHT_NOTE"
	.sectionflags	@"SHF_NOTE_NV_CUINFO"
        /*0018*/ 	.short	0x0002
        /*001a*/ 	.short	0x0064
        /*001c*/ 	.short	0x0082
	.zero		2


//--------------------- .nv.info                  --------------------------
	.section	.nv.info,"",@"SHT_CUDA_INFO"
	.align	4


	//----- nvinfo : EIATTR_REGCOUNT
	.align		4
        /*0000*/ 	.byte	0x04, 0x2f
        /*0002*/ 	.short	(.L_1 - .L_0)
	.align		4
.L_0:
        /*0004*/ 	.word	index@(_Z14per_row_kerneliiPiS_S_)
        /*0008*/ 	.word	0x00000016


	//----- nvinfo : EIATTR_FRAME_SIZE
	.align		4
.L_1:
        /*000c*/ 	.byte	0x04, 0x11
        /*000e*/ 	.short	(.L_3 - .L_2)
	.align		4
.L_2:
        /*0010*/ 	.word	index@(_Z14per_row_kerneliiPiS_S_)
        /*0014*/ 	.word	0x00000000


	//----- nvinfo : EIATTR_REGCOUNT
	.align		4
.L_3:
        /*0018*/ 	.byte	0x04, 0x2f
        /*001a*/ 	.short	(.L_5 - .L_4)
	.align		4
.L_4:
        /*001c*/ 	.word	index@(_Z17per_column_kerneliiPiS_S_)
        /*0020*/ 	.word	0x00000020


	//----- nvinfo : EIATTR_FRAME_SIZE
	.align		4
.L_5:
        /*0024*/ 	.byte	0x04, 0x11
        /*0026*/ 	.short	(.L_7 - .L_6)
	.align		4
.L_6:
        /*0028*/ 	.word	index@(_Z17per_column_kerneliiPiS_S_)
        /*002c*/ 	.word	0x00000000


	//----- nvinfo : EIATTR_REGCOUNT
	.align		4
.L_7:
        /*0030*/ 	.byte	0x04, 0x2f
        /*0032*/ 	.short	(.L_9 - .L_8)
	.align		4
.L_8:
        /*0034*/ 	.word	index@(_Z18per_element_kerneliiPiS_S_)
        /*0038*/ 	.word	0x00000012


	//----- nvinfo : EIATTR_FRAME_SIZE
	.align		4
.L_9:
        /*003c*/ 	.byte	0x04, 0x11
        /*003e*/ 	.short	(.L_11 - .L_10)
	.align		4
.L_10:
        /*0040*/ 	.word	index@(_Z18per_element_kerneliiPiS_S_)
        /*0044*/ 	.word	0x00000000


	//----- nvinfo : EIATTR_MIN_STACK_SIZE
	.align		4
.L_11:
        /*0048*/ 	.byte	0x04, 0x12
        /*004a*/ 	.short	(.L_13 - .L_12)
	.align		4
.L_12:
        /*004c*/ 	.word	index@(_Z18per_element_kerneliiPiS_S_)
        /*0050*/ 	.word	0x00000000


	//----- nvinfo : EIATTR_MIN_STACK_SIZE
	.align		4
.L_13:
        /*0054*/ 	.byte	0x04, 0x12
        /*0056*/ 	.short	(.L_15 - .L_14)
	.align		4
.L_14:
        /*0058*/ 	.word	index@(_Z17per_column_kerneliiPiS_S_)
        /*005c*/ 	.word	0x00000000


	//----- nvinfo : EIATTR_MIN_STACK_SIZE
	.align		4
.L_15:
        /*0060*/ 	.byte	0x04, 0x12
        /*0062*/ 	.short	(.L_17 - .L_16)
	.align		4
.L_16:
        /*0064*/ 	.word	index@(_Z14per_row_kerneliiPiS_S_)
        /*0068*/ 	.word	0x00000000
.L_17:


//--------------------- .nv.compat                --------------------------
	.section	.nv.compat,"",@"SHT_CUDA_COMPAT_INFO"
	.align	4
        /*0000*/ 	.byte	0x02, 0x09, 0x00, 0x00, 0x02, 0x02, 0x01, 0x00, 0x02, 0x05, 0x05, 0x00, 0x03, 0x07, 0x01, 0x01
        /*0010*/ 	.byte	0x02, 0x03, 0x00, 0x00, 0x02, 0x06, 0x01, 0x00, 0x04, 0x0b, 0x08, 0x00, 0x09, 0x00, 0x00, 0x00
        /*0020*/ 	.byte	0x00, 0x00, 0x00, 0x00


//--------------------- .nv.info._Z18per_element_kerneliiPiS_S_ --------------------------
	.section	.nv.info._Z18per_element_kerneliiPiS_S_,"",@"SHT_CUDA_INFO"
	.sectionflags	@""
	.align	4


	//----- nvinfo : EIATTR_CUDA_API_VERSION
	.align		4
        /*0000*/ 	.byte	0x04, 0x37
        /*0002*/ 	.short	(.L_19 - .L_18)
.L_18:
        /*0004*/ 	.word	0x00000082


	//----- nvinfo : EIATTR_KPARAM_INFO
	.align		4
.L_19:
        /*0008*/ 	.byte	0x04, 0x17
        /*000a*/ 	.short	(.L_21 - .L_20)
.L_20:
        /*000c*/ 	.word	0x00000000
        /*0010*/ 	.short	0x0004
        /*0012*/ 	.short	0x0018
        /*0014*/ 	.byte	0x00, 0xf5, 0x21, 0x00


	//----- nvinfo : EIATTR_KPARAM_INFO
	.align		4
.L_21:
        /*0018*/ 	.byte	0x04, 0x17
        /*001a*/ 	.short	(.L_23 - .L_22)
.L_22:
        /*001c*/ 	.word	0x00000000
        /*0020*/ 	.short	0x0003
        /*0022*/ 	.short	0x0010
        /*0024*/ 	.byte	0x00, 0xf5, 0x21, 0x00


	//----- nvinfo : EIATTR_KPARAM_INFO
	.align		4
.L_23:
        /*0028*/ 	.byte	0x04, 0x17
        /*002a*/ 	.short	(.L_25 - .L_24)
.L_24:
        /*002c*/ 	.word	0x00000000
        /*0030*/ 	.short	0x0002
        /*0032*/ 	.short	0x0008
        /*0034*/ 	.byte	0x00, 0xf5, 0x21, 0x00


	//----- nvinfo : EIATTR_KPARAM_INFO
	.align		4
.L_25:
        /*0038*/ 	.byte	0x04, 0x17
        /*003a*/ 	.short	(.L_27 - .L_26)
.L_26:
        /*003c*/ 	.word	0x00000000
        /*0040*/ 	.short	0x0001
        /*0042*/ 	.short	0x0004
        /*0044*/ 	.byte	0x00, 0xf0, 0x11, 0x00


	//----- nvinfo : EIATTR_KPARAM_INFO
	.align		4
.L_27:
        /*0048*/ 	.byte	0x04, 0x17
        /*004a*/ 	.short	(.L_29 - .L_28)
.L_28:
        /*004c*/ 	.word	0x00000000
        /*0050*/ 	.short	0x0000
        /*0052*/ 	.short	0x0000
        /*0054*/ 	.byte	0x00, 0xf0, 0x11, 0x00


	//----- nvinfo : EIATTR_SPARSE_MMA_MASK
	.align		4
.L_29:
        /*0058*/ 	.byte	0x03, 0x50
        /*005a*/ 	.short	0x0000


	//----- nvinfo : EIATTR_MAXREG_COUNT
	.align		4
        /*005c*/ 	.byte	0x03, 0x1b
        /*005e*/ 	.short	0x00ff


	//----- nvinfo : EIATTR_MERCURY_ISA_VERSION
	.align		4
        /*0060*/ 	.byte	0x03, 0x5f
        /*0062*/ 	.short	0x0101


	//----- nvinfo : EIATTR_VRC_CTA_INIT_COUNT
	.align		4
        /*0064*/ 	.byte	0x02, 0x4a
	.zero		1
	.zero		1


	//----- nvinfo : EIATTR_EXIT_INSTR_OFFSETS
	.align		4
        /*0068*/ 	.byte	0x04, 0x1c
        /*006a*/ 	.short	(.L_31 - .L_30)


	//   ....[0]....
.L_30:
        /*006c*/ 	.word	0x000002c0


	//   ....[1]....
        /*0070*/ 	.word	0x000003f0


	//----- nvinfo : EIATTR_CBANK_PARAM_SIZE
	.align		4
.L_31:
        /*0074*/ 	.byte	0x03, 0x19
        /*0076*/ 	.short	0x0020


	//----- nvinfo : EIATTR_PARAM_CBANK
	.align		4
        /*0078*/ 	.byte	0x04, 0x0a
        /*007a*/ 	.short	(.L_33 - .L_32)
	.align		4
.L_32:
        /*007c*/ 	.word	index@(.nv.constant0._Z18per_element_kerneliiPiS_S_)
        /*0080*/ 	.short	0x0380
        /*0082*/ 	.short	0x0020


	//----- nvinfo : EIATTR_SW_WAR
	.align		4
.L_33:
        /*0084*/ 	.byte	0x04, 0x36
        /*0086*/ 	.short	(.L_35 - .L_34)
.L_34:
        /*0088*/ 	.word	0x00000008
.L_35:


//--------------------- .nv.info._Z17per_column_kerneliiPiS_S_ --------------------------
	.section	.nv.info._Z17per_column_kerneliiPiS_S_,"",@"SHT_CUDA_INFO"
	.sectionflags	@""
	.align	4


	//----- nvinfo : EIATTR_CUDA_API_VERSION
	.align		4
        /*0000*/ 	.byte	0x04, 0x37
        /*0002*/ 	.short	(.L_37 - .L_36)
.L_36:
        /*0004*/ 	.word	0x00000082


	//----- nvinfo : EIATTR_KPARAM_INFO
	.align		4
.L_37:
        /*0008*/ 	.byte	0x04, 0x17
        /*000a*/ 	.short	(.L_39 - .L_38)
.L_38:
        /*000c*/ 	.word	0x00000000
        /*0010*/ 	.short	0x0004
        /*0012*/ 	.short	0x0018
        /*0014*/ 	.byte	0x00, 0xf5, 0x21, 0x00


	//----- nvinfo : EIATTR_KPARAM_INFO
	.align		4
.L_39:
        /*0018*/ 	.byte	0x04, 0x17
        /*001a*/ 	.short	(.L_41 - .L_40)
.L_40:
        /*001c*/ 	.word	0x00000000
        /*0020*/ 	.short	0x0003
        /*0022*/ 	.short	0x0010
        /*0024*/ 	.byte	0x00, 0xf5, 0x21, 0x00


	//----- nvinfo : EIATTR_KPARAM_INFO
	.align		4
.L_41:
        /*0028*/ 	.byte	0x04, 0x17
        /*002a*/ 	.short	(.L_43 - .L_42)
.L_42:
        /*002c*/ 	.word	0x00000000
        /*0030*/ 	.short	0x0002
        /*0032*/ 	.short	0x0008
        /*0034*/ 	.byte	0x00, 0xf5, 0x21, 0x00


	//----- nvinfo : EIATTR_KPARAM_INFO
	.align		4
.L_43:
        /*0038*/ 	.byte	0x04, 0x17
        /*003a*/ 	.short	(.L_45 - .L_44)
.L_44:
        /*003c*/ 	.word	0x00000000
        /*0040*/ 	.short	0x0001
        /*0042*/ 	.short	0x0004
        /*0044*/ 	.byte	0x00, 0xf0, 0x11, 0x00


	//----- nvinfo : EIATTR_KPARAM_INFO
	.align		4
.L_45:
        /*0048*/ 	.byte	0x04, 0x17
        /*004a*/ 	.short	(.L_47 - .L_46)
.L_46:
        /*004c*/ 	.word	0x00000000
        /*0050*/ 	.short	0x0000
        /*0052*/ 	.short	0x0000
        /*0054*/ 	.byte	0x00, 0xf0, 0x11, 0x00


	//----- nvinfo : EIATTR_SPARSE_MMA_MASK
	.align		4
.L_47:
        /*0058*/ 	.byte	0x03, 0x50
        /*005a*/ 	.short	0x0000


	//----- nvinfo : EIATTR_MAXREG_COUNT
	.align		4
        /*005c*/ 	.byte	0x03, 0x1b
        /*005e*/ 	.short	0x00ff


	//----- nvinfo : EIATTR_MERCURY_ISA_VERSION
	.align		4
        /*0060*/ 	.byte	0x03, 0x5f
        /*0062*/ 	.short	0x0101


	//----- nvinfo : EIATTR_VRC_CTA_INIT_COUNT
	.align		4
        /*0064*/ 	.byte	0x02, 0x4a
	.zero		1
	.zero		1


	//----- nvinfo : EIATTR_EXIT_INSTR_OFFSETS
	.align		4
        /*0068*/ 	.byte	0x04, 0x1c
        /*006a*/ 	.short	(.L_49 - .L_48)


	//   ....[0]....
.L_48:
        /*006c*/ 	.word	0x00000150


	//   ....[1]....
        /*0070*/ 	.word	0x00000960


	//   ....[2]....
        /*0074*/ 	.word	0x00000d80


	//   ....[3]....
        /*0078*/ 	.word	0x00000fe0


	//   ....[4]....
        /*007c*/ 	.word	0x00001100


	//----- nvinfo : EIATTR_CBANK_PARAM_SIZE
	.align		4
.L_49:
        /*0080*/ 	.byte	0x03, 0x19
        /*0082*/ 	.short	0x0020


	//----- nvinfo : EIATTR_PARAM_CBANK
	.align		4
        /*0084*/ 	.byte	0x04, 0x0a
        /*0086*/ 	.short	(.L_51 - .L_50)
	.align		4
.L_50:
        /*0088*/ 	.word	index@(.nv.constant0._Z17per_column_kerneliiPiS_S_)
        /*008c*/ 	.short	0x0380
        /*008e*/ 	.short	0x0020


	//----- nvinfo : EIATTR_SW_WAR
	.align		4
.L_51:
        /*0090*/ 	.byte	0x04, 0x36
        /*0092*/ 	.short	(.L_53 - .L_52)
.L_52:
        /*0094*/ 	.word	0x00000008
.L_53:


//--------------------- .nv.info._Z14per_row_kerneliiPiS_S_ --------------------------
	.section	.nv.info._Z14per_row_kerneliiPiS_S_,"",@"SHT_CUDA_INFO"
	.sectionflags	@""
	.align	4


	//----- nvinfo : EIATTR_CUDA_API_VERSION
	.align		4
        /*0000*/ 	.byte	0x04, 0x37
        /*0002*/ 	.short	(.L_55 - .L_54)
.L_54:
        /*0004*/ 	.word	0x00000082


	//----- nvinfo : EIATTR_KPARAM_INFO
	.align		4
.L_55:
        /*0008*/ 	.byte	0x04, 0x17
        /*000a*/ 	.short	(.L_57 - .L_56)
.L_56:
        /*000c*/ 	.word	0x00000000
        /*0010*/ 	.short	0x0004
        /*0012*/ 	.short	0x0018
        /*0014*/ 	.byte	0x00, 0xf5, 0x21, 0x00


	//----- nvinfo : EIATTR_KPARAM_INFO
	.align		4
.L_57:
        /*0018*/ 	.byte	0x04, 0x17
        /*001a*/ 	.short	(.L_59 - .L_58)
.L_58:
        /*001c*/ 	.word	0x00000000
        /*0020*/ 	.short	0x0003
        /*0022*/ 	.short	0x0010
        /*0024*/ 	.byte	0x00, 0xf5, 0x21, 0x00


	//----- nvinfo : EIATTR_KPARAM_INFO
	.align		4
.L_59:
        /*0028*/ 	.byte	0x04, 0x17
        /*002a*/ 	.short	(.L_61 - .L_60)
.L_60:
        /*002c*/ 	.word	0x00000000
        /*0030*/ 	.short	0x0002
        /*0032*/ 	.short	0x0008
        /*0034*/ 	.byte	0x00, 0xf5, 0x21, 0x00


	//----- nvinfo : EIATTR_KPARAM_INFO
	.align		4
.L_61:
        /*0038*/ 	.byte	0x04, 0x17
        /*003a*/ 	.short	(.L_63 - .L_62)
.L_62:
        /*003c*/ 	.word	0x00000000
        /*0040*/ 	.short	0x0001
        /*0042*/ 	.short	0x0004
        /*0044*/ 	.byte	0x00, 0xf0, 0x11, 0x00


	//----- nvinfo : EIATTR_KPARAM_INFO
	.align		4
.L_63:
        /*0048*/ 	.byte	0x04, 0x17
        /*004a*/ 	.short	(.L_65 - .L_64)
.L_64:
        /*004c*/ 	.word	0x00000000
        /*0050*/ 	.short	0x0000
        /*0052*/ 	.short	0x0000
        /*0054*/ 	.byte	0x00, 0xf0, 0x11, 0x00


	//----- nvinfo : EIATTR_SPARSE_MMA_MASK
	.align		4
.L_65:
        /*0058*/ 	.byte	0x03, 0x50
        /*005a*/ 	.short	0x0000


	//----- nvinfo : EIATTR_MAXREG_COUNT
	.align		4
        /*005c*/ 	.byte	0x03, 0x1b
        /*005e*/ 	.short	0x00ff


	//----- nvinfo : EIATTR_MERCURY_ISA_VERSION
	.align		4
        /*0060*/ 	.byte	0x03, 0x5f
        /*0062*/ 	.short	0x0101


	//----- nvinfo : EIATTR_VRC_CTA_INIT_COUNT
	.align		4
        /*0064*/ 	.byte	0x02, 0x4a
	.zero		1
	.zero		1


	//----- nvinfo : EIATTR_EXIT_INSTR_OFFSETS
	.align		4
        /*0068*/ 	.byte	0x04, 0x1c
        /*006a*/ 	.short	(.L_67 - .L_66)


	//   ....[0]....
.L_66:
        /*006c*/ 	.word	0x00000140


	//   ....[1]....
        /*0070*/ 	.word	0x00000740


	//   ....[2]....
        /*0074*/ 	.word	0x00000a10


	//   ....[3]....
        /*0078*/ 	.word	0x00000be0


	//   ....[4]....
        /*007c*/ 	.word	0x00000cf0


	//----- nvinfo : EIATTR_CBANK_PARAM_SIZE
	.align		4
.L_67:
        /*0080*/ 	.byte	0x03, 0x19
        /*0082*/ 	.short	0x0020


	//----- nvinfo : EIATTR_PARAM_CBANK
	.align		4
        /*0084*/ 	.byte	0x04, 0x0a
        /*0086*/ 	.short	(.L_69 - .L_68)
	.align		4
.L_68:
        /*0088*/ 	.word	index@(.nv.constant0._Z14per_row_kerneliiPiS_S_)
        /*008c*/ 	.short	0x0380
        /*008e*/ 	.short	0x0020


	//----- nvinfo : EIATTR_SW_WAR
	.align		4
.L_69:
        /*0090*/ 	.byte	0x04, 0x36
        /*0092*/ 	.short	(.L_71 - .L_70)
.L_70:
        /*0094*/ 	.word	0x00000008
.L_71:


//--------------------- .nv.callgraph             --------------------------
	.section	.nv.callgraph,"",@"SHT_CUDA_CALLGRAPH"
	.align	4
	.sectionentsize	8
	.align		4
        /*0000*/ 	.word	0x00000000
	.align		4
        /*0004*/ 	.word	0xffffffff
	.align		4
        /*0008*/ 	.word	0x00000000
	.align		4
        /*000c*/ 	.word	0xfffffffe
	.align		4
        /*0010*/ 	.word	0x00000000
	.align		4
        /*0014*/ 	.word	0xfffffffd
	.align		4
        /*0018*/ 	.word	0x00000000
	.align		4
        /*001c*/ 	.word	0xfffffffc


//--------------------- .text._Z18per_element_kerneliiPiS_S_ --------------------------
	.section	.text._Z18per_element_kerneliiPiS_S_,"ax",@progbits
	.align	128
        .global         _Z18per_element_kerneliiPiS_S_
        .type           _Z18per_element_kerneliiPiS_S_,@function
        .size           _Z18per_element_kerneliiPiS_S_,(.L_x_13 - _Z18per_element_kerneliiPiS_S_)
        .other          _Z18per_element_kerneliiPiS_S_,@"STO_CUDA_ENTRY STV_DEFAULT"
_Z18per_element_kerneliiPiS_S_:
.text._Z18per_element_kerneliiPiS_S_:
[----:B------:R-:W-:Y:S08]  /*0000*/  LDC R1, c[0x0][0x37c] ;  /* 0x0000df00ff017b82 */ /* 0x000ff00000000800 */
[----:B------:R-:W0:Y:S01]  /*0010*/  LDC R0, c[0x0][0x384] ;  /* 0x0000e100ff007b82 */ /* 0x000e220000000800 */
[----:B------:R-:W1:Y:S01]  /*0020*/  S2R R13, SR_CTAID.Y ;  /* 0x00000000000d7919 */ /* 0x000e620000002600 */
[----:B------:R-:W2:Y:S01]  /*0030*/  LDCU UR4, c[0x0][0x360] ;  /* 0x00006c00ff0477ac */ /* 0x000ea20008000800 */
[----:B------:R-:W3:Y:S01]  /*0040*/  S2R R15, SR_CTAID.X ;  /* 0x00000000000f7919 */ /* 0x000ee20000002500 */
[----:B------:R-:W4:Y:S04]  /*0050*/  LDCU UR5, c[0x0][0x364] ;  /* 0x00006c80ff0577ac */ /* 0x000f280008000800 */
[----:B------:R-:W1:Y:S01]  /*0060*/  S2UR UR7, SR_CTAID.Z ;  /* 0x00000000000779c3 */ /* 0x000e620000002700 */
[----:B------:R-:W5:Y:S01]  /*0070*/  S2R R7, SR_TID.Z ;  /* 0x0000000000077919 */ /* 0x000f620000002300 */
[----:B------:R-:W5:Y:S01]  /*0080*/  LDCU UR6, c[0x0][0x368] ;  /* 0x00006d00ff0677ac */ /* 0x000f620008000800 */
[----:B------:R-:W4:Y:S01]  /*0090*/  S2R R9, SR_TID.Y ;  /* 0x0000000000097919 */ /* 0x000f220000002200 */
[----:B------:R-:W3:Y:S04]  /*00a0*/  LDCU UR8, c[0x0][0x370] ;  /* 0x00006e00ff0877ac */ /* 0x000ee80008000800 */
[----:B------:R-:W1:Y:S01]  /*00b0*/  LDC R2, c[0x0][0x374] ;  /* 0x0000dd00ff027b82 */ /* 0x000e620000000800 */
[----:B------:R-:W2:Y:S01]  /*00c0*/  S2R R11, SR_TID.X ;  /* 0x00000000000b7919 */ /* 0x000ea20000002100 */
[----:B0-----:R-:W-:-:S04]  /*00d0*/  IABS R4, R0 ;  /* 0x0000000000047213 */ /* 0x001fc80000000000 */
[----:B------:R-:W0:Y:S01]  /*00e0*/  I2F.RP R5, R4 ;  /* 0x0000000400057306 */ /* 0x000e220000209400 */
[----:B-1----:R-:W-:-:S07]  /*00f0*/  IMAD R2, R2, UR7, R13 ;  /* 0x0000000702027c24 */ /* 0x002fce000f8e020d */
[----:B0-----:R-:W0:Y:S01]  /*0100*/  MUFU.RCP R5, R5 ;  /* 0x0000000500057308 */ /* 0x001e220000001000 */
[----:B---3--:R-:W-:-:S04]  /*0110*/  IMAD R2, R2, UR8, R15 ;  /* 0x0000000802027c24 */ /* 0x008fc8000f8e020f */
[----:B-----5:R-:W-:-:S04]  /*0120*/  IMAD R2, R2, UR6, R7 ;  /* 0x0000000602027c24 */ /* 0x020fc8000f8e0207 */
[----:B----4-:R-:W-:Y:S02]  /*0130*/  IMAD R2, R2, UR5, R9 ;  /* 0x0000000502027c24 */ /* 0x010fe4000f8e0209 */
[----:B0-----:R-:W-:Y:S02]  /*0140*/  VIADD R3, R5, 0xffffffe ;  /* 0x0ffffffe05037836 */ /* 0x001fe40000000000 */
[----:B--2---:R-:W-:Y:S01]  /*0150*/  IMAD R5, R2, UR4, R11 ;  /* 0x0000000402057c24 */ /* 0x004fe2000f8e020b */
[----:B------:R-:W0:Y:S01]  /*0160*/  LDCU UR4, c[0x0][0x380] ;  /* 0x00007000ff0477ac */ /* 0x000e220008000800 */
[----:B------:R-:W-:Y:S01]  /*0170*/  IMAD.MOV.U32 R2, RZ, RZ, RZ ;  /* 0x000000ffff027224 */ /* 0x000fe200078e00ff */
[----:B------:R-:W-:Y:S01]  /*0180*/  LOP3.LUT R11, RZ, R0, RZ, 0x33, !PT ;  /* 0x00000000ff0b7212 */ /* 0x000fe200078e33ff */
[----:B------:R-:W1:Y:S01]  /*0190*/  F2I.FTZ.U32.TRUNC.NTZ R3, R3 ;  /* 0x0000000300037305 */ /* 0x000e62000021f000 */
[----:B------:R-:W-:Y:S02]  /*01a0*/  IABS R9, R5 ;  /* 0x0000000500097213 */ /* 0x000fe40000000000 */
[----:B-1----:R-:W-:-:S05]  /*01b0*/  IADD3 R7, PT, PT, RZ, -R3, RZ ;  /* 0x80000003ff077210 */ /* 0x002fca0007ffe0ff */
[----:B------:R-:W-:-:S04]  /*01c0*/  IMAD R7, R7, R4, RZ ;  /* 0x0000000407077224 */ /* 0x000fc800078e02ff */
[----:B------:R-:W-:-:S06]  /*01d0*/  IMAD.HI.U32 R2, R3, R7, R2 ;  /* 0x0000000703027227 */ /* 0x000fcc00078e0002 */
[----:B------:R-:W-:-:S05]  /*01e0*/  IMAD.HI.U32 R2, R2, R9, RZ ;  /* 0x0000000902027227 */ /* 0x000fca00078e00ff */
[----:B------:R-:W-:-:S05]  /*01f0*/  IADD3 R3, PT, PT, -R2, RZ, RZ ;  /* 0x000000ff02037210 */ /* 0x000fca0007ffe1ff */
[----:B------:R-:W-:Y:S01]  /*0200*/  IMAD R9, R4, R3, R9 ;  /* 0x0000000304097224 */ /* 0x000fe200078e0209 */
[----:B------:R-:W-:-:S04]  /*0210*/  LOP3.LUT R3, R5, R0, RZ, 0x3c, !PT ;  /* 0x0000000005037212 */ /* 0x000fc800078e3cff */
[----:B------:R-:W-:Y:S02]  /*0220*/  ISETP.GT.U32.AND P2, PT, R4, R9, PT ;  /* 0x000000090400720c */ /* 0x000fe40003f44070 */
[----:B------:R-:W-:-:S11]  /*0230*/  ISETP.GE.AND P0, PT, R3, RZ, PT ;  /* 0x000000ff0300720c */ /* 0x000fd60003f06270 */
[----:B------:R-:W-:Y:S01]  /*0240*/  @!P2 IMAD.IADD R9, R9, 0x1, -R4 ;  /* 0x000000010909a824 */ /* 0x000fe200078e0a04 */
[----:B------:R-:W-:-:S04]  /*0250*/  @!P2 IADD3 R2, PT, PT, R2, 0x1, RZ ;  /* 0x000000010202a810 */ /* 0x000fc80007ffe0ff */
[----:B------:R-:W-:-:S13]  /*0260*/  ISETP.GE.U32.AND P1, PT, R9, R4, PT ;  /* 0x000000040900720c */ /* 0x000fda0003f26070 */
[----:B------:R-:W-:Y:S01]  /*0270*/  @P1 VIADD R2, R2, 0x1 ;  /* 0x0000000102021836 */ /* 0x000fe20000000000 */
[----:B------:R-:W-:-:S04]  /*0280*/  ISETP.NE.AND P1, PT, R0, RZ, PT ;  /* 0x000000ff0000720c */ /* 0x000fc80003f25270 */
[----:B------:R-:W-:-:S04]  /*0290*/  @!P0 IADD3 R2, PT, PT, -R2, RZ, RZ ;  /* 0x000000ff02028210 */ /* 0x000fc80007ffe1ff */
[----:B------:R-:W-:-:S04]  /*02a0*/  SEL R8, R11, R2, !P1 ;  /* 0x000000020b087207 */ /* 0x000fc80004800000 */
[----:B0-----:R-:W-:-:S13]  /*02b0*/  ISETP.GE.AND P0, PT, R8, UR4, PT ;  /* 0x0000000408007c0c */ /* 0x001fda000bf06270 */
[----:B------:R-:W-:Y:S05]  /*02c0*/  @P0 EXIT ;  /* 0x000000000000094d */ /* 0x000fea0003800000 */
[----:B------:R-:W-:Y:S01]  /*02d0*/  ISETP.GE.AND P2, PT, R5, RZ, PT ;  /* 0x000000ff0500720c */ /* 0x000fe20003f46270 */
[----:B------:R-:W0:Y:S01]  /*02e0*/  LDC.64 R2, c[0x0][0x388] ;  /* 0x0000e200ff027b82 */ /* 0x000e220000000a00 */
[-C--:B------:R-:W-:Y:S01]  /*02f0*/  ISETP.GT.U32.AND P0, PT, R4, R9.reuse, PT ;  /* 0x000000090400720c */ /* 0x080fe20003f04070 */
[----:B------:R-:W-:Y:S01]  /*0300*/  IMAD.IADD R4, R9, 0x1, -R4 ;  /* 0x0000000109047824 */ /* 0x000fe200078e0a04 */
[----:B------:R-:W1:Y:S04]  /*0310*/  LDCU.64 UR4, c[0x0][0x358] ;  /* 0x00006b00ff0477ac */ /* 0x000e680008000a00 */
[----:B------:R-:W-:Y:S01]  /*0320*/  SEL R4, R4, R9, !P0 ;  /* 0x0000000904047207 */ /* 0x000fe20004000000 */
[----:B------:R-:W2:Y:S04]  /*0330*/  LDC.64 R6, c[0x0][0x390] ;  /* 0x0000e400ff067b82 */ /* 0x000ea80000000a00 */
[----:B------:R-:W-:-:S04]  /*0340*/  @!P2 IADD3 R4, PT, PT, -R4, RZ, RZ ;  /* 0x000000ff0404a210 */ /* 0x000fc80007ffe1ff */
[----:B------:R-:W-:-:S05]  /*0350*/  SEL R11, R11, R4, !P1 ;  /* 0x000000040b0b7207 */ /* 0x000fca0004800000 */
[----:B------:R-:W-:-:S04]  /*0360*/  IMAD R11, R8, R0, R11 ;  /* 0x00000000080b7224 */ /* 0x000fc800078e020b */
[----:B0-----:R-:W-:-:S06]  /*0370*/  IMAD.WIDE R2, R11, 0x4, R2 ;  /* 0x000000040b027825 */ /* 0x001fcc00078e0202 */
[----:B-1----:R-:W3:Y:S01]  /*0380*/  LDG.E R2, desc[UR4][R2.64] ;  /* 0x0000000402027981 */ /* 0x002ee2000c1e1900 */
[C---:B--2---:R-:W-:Y:S02]  /*0390*/  IMAD.WIDE R4, R11.reuse, 0x4, R6 ;  /* 0x000000040b047825 */ /* 0x044fe400078e0206 */
[----:B------:R-:W0:Y:S04]  /*03a0*/  LDC.64 R6, c[0x0][0x398] ;  /* 0x0000e600ff067b82 */ /* 0x000e280000000a00 */
[----:B------:R-:W3:Y:S01]  /*03b0*/  LDG.E R5, desc[UR4][R4.64] ;  /* 0x0000000404057981 */ /* 0x000ee2000c1e1900 */
[----:B0-----:R-:W-:-:S04]  /*03c0*/  IMAD.WIDE R6, R11, 0x4, R6 ;  /* 0x000000040b067825 */ /* 0x001fc800078e0206 */
[----:B---3--:R-:W-:-:S05]  /*03d0*/  IMAD.IADD R9, R2, 0x1, R5 ;  /* 0x0000000102097824 */ /* 0x008fca00078e0205 */
[----:B------:R-:W-:Y:S01]  /*03e0*/  STG.E desc[UR4][R6.64], R9 ;  /* 0x0000000906007986 */ /* 0x000fe2000c101904 */
[----:B------:R-:W-:Y:S05]  /*03f0*/  EXIT ;  /* 0x000000000000794d */ /* 0x000fea0003800000 */
.L_x_0:
[----:B------:R-:W-:-:S00]  /*0400*/  BRA `(.L_x_0) ;  /* 0xfffffffc00fc7947 */ /* 0x000fc0000383ffff */
[----:B------:R-:W-:-:S00]  /*0410*/  NOP ;  /* 0x0000000000007918 */ /* 0x000fc00000000000 */
        /* <DEDUP_REMOVED lines=14> */
.L_x_13:


//--------------------- .text._Z17per_column_kerneliiPiS_S_ --------------------------
	.section	.text._Z17per_column_kerneliiPiS_S_,"ax",@progbits
	.align	128
        .global         _Z17per_column_kerneliiPiS_S_
        .type           _Z17per_column_kerneliiPiS_S_,@function
        .size           _Z17per_column_kerneliiPiS_S_,(.L_x_14 - _Z17per_column_kerneliiPiS_S_)
        .other          _Z17per_column_kerneliiPiS_S_,@"STO_CUDA_ENTRY STV_DEFAULT"
_Z17per_column_kerneliiPiS_S_:
.text._Z17per_column_kerneliiPiS_S_:
[----:B------:R-:W-:Y:S01]  /*0000*/  LDC R1, c[0x0][0x37c] ;  /* 0x0000df00ff017b82 */ /* 0x000fe20000000800 */
[----:B------:R-:W0:Y:S01]  /*0010*/  S2R R11, SR_CTAID.Y ;  /* 0x00000000000b7919 */ /* 0x000e220000002600 */
[----:B------:R-:W1:Y:S06]  /*0020*/  LDCU UR4, c[0x0][0x360] ;  /* 0x00006c00ff0477ac */ /* 0x000e6c0008000800 */
[----:B------:R-:W0:Y:S01]  /*0030*/  S2UR UR7, SR_CTAID.Z ;  /* 0x00000000000779c3 */ /* 0x000e220000002700 */
[----:B------:R-:W2:Y:S01]  /*0040*/  S2R R13, SR_CTAID.X ;  /* 0x00000000000d7919 */ /* 0x000ea20000002500 */
[----:B------:R-:W3:Y:S01]  /*0050*/  LDCU UR5, c[0x0][0x364] ;  /* 0x00006c80ff0577ac */ /* 0x000ee20008000800 */
[----:B------:R-:W4:Y:S01]  /*0060*/  S2R R7, SR_TID.Z ;  /* 0x0000000000077919 */ /* 0x000f220000002300 */
[----:B------:R-:W4:Y:S04]  /*0070*/  LDCU UR6, c[0x0][0x368] ;  /* 0x00006d00ff0677ac */ /* 0x000f280008000800 */
[----:B------:R-:W5:Y:S01]  /*0080*/  LDC.64 R2, c[0x0][0x380] ;  /* 0x0000e000ff027b82 */ /* 0x000f620000000a00 */
[----:B------:R-:W3:Y:S01]  /*0090*/  S2R R9, SR_TID.Y ;  /* 0x0000000000097919 */ /* 0x000ee20000002200 */
[----:B------:R-:W2:Y:S01]  /*00a0*/  LDCU UR8, c[0x0][0x370] ;  /* 0x00006e00ff0877ac */ /* 0x000ea20008000800 */
[----:B------:R-:W1:Y:S05]  /*00b0*/  S2R R5, SR_TID.X ;  /* 0x0000000000057919 */ /* 0x000e6a0000002100 */
[----:B------:R-:W0:Y:S01]  /*00c0*/  LDC R0, c[0x0][0x374] ;  /* 0x0000dd00ff007b82 */ /* 0x000e220000000800 */
[----:B-----5:R-:W-:Y:S01]  /*00d0*/  ISETP.GE.AND P0, PT, R2, 0x1, PT ;  /* 0x000000010200780c */ /* 0x020fe20003f06270 */
[----:B0-----:R-:W-:-:S04]  /*00e0*/  IMAD R0, R0, UR7, R11 ;  /* 0x0000000700007c24 */ /* 0x001fc8000f8e020b */
[----:B--2---:R-:W-:-:S04]  /*00f0*/  IMAD R0, R0, UR8, R13 ;  /* 0x0000000800007c24 */ /* 0x004fc8000f8e020d */
[----:B----4-:R-:W-:-:S04]  /*0100*/  IMAD R0, R0, UR6, R7 ;  /* 0x0000000600007c24 */ /* 0x010fc8000f8e0207 */
[----:B---3--:R-:W-:-:S04]  /*0110*/  IMAD R0, R0, UR5, R9 ;  /* 0x0000000500007c24 */ /* 0x008fc8000f8e0209 */
[----:B-1----:R-:W-:-:S05]  /*0120*/  IMAD R4, R0, UR4, RZ ;  /* 0x0000000400047c24 */ /* 0x002fca000f8e02ff */
[----:B------:R-:W-:-:S04]  /*0130*/  IADD3 R0, PT, PT, R4, R5, RZ ;  /* 0x0000000504007210 */ /* 0x000fc80007ffe0ff */
[----:B------:R-:W-:-:S13]  /*0140*/  ISETP.GE.OR P0, PT, R0, R3, !P0 ;  /* 0x000000030000720c */ /* 0x000fda0004706670 */
[----:B------:R-:W-:Y:S05]  /*0150*/  @P0 EXIT ;  /* 0x000000000000094d */ /* 0x000fea0003800000 */
[C---:B------:R-:W-:Y:S01]  /*0160*/  ISETP.GE.U32.AND P1, PT, R2.reuse, 0x10, PT ;  /* 0x000000100200780c */ /* 0x040fe20003f26070 */
[----:B------:R-:W0:Y:S01]  /*0170*/  LDCU.64 UR4, c[0x0][0x358] ;  /* 0x00006b00ff0477ac */ /* 0x000e220008000a00 */
[----:B------:R-:W-:Y:S01]  /*0180*/  LOP3.LUT R9, R2, 0xf, RZ, 0xc0, !PT ;  /* 0x0000000f02097812 */ /* 0x000fe200078ec0ff */
[----:B------:R-:W-:-:S03]  /*0190*/  HFMA2 R6, -RZ, RZ, 0, 0 ;  /* 0x00000000ff067431 */ /* 0x000fc600000001ff */
[----:B------:R-:W-:-:S07]  /*01a0*/  ISETP.NE.AND P0, PT, R9, RZ, PT ;  /* 0x000000ff0900720c */ /* 0x000fce0003f05270 */
[----:B------:R-:W-:Y:S06]  /*01b0*/  @!P1 BRA `(.L_x_1) ;  /* 0x0000000400e89947 */ /* 0x000fec0003800000 */
[----:B------:R-:W-:Y:S02]  /*01c0*/  LOP3.LUT R6, R2, 0x7ffffff0, RZ, 0xc0, !PT ;  /* 0x7ffffff002067812 */ /* 0x000fe400078ec0ff */
[----:B------:R-:W-:Y:S02]  /*01d0*/  MOV R8, R0 ;  /* 0x0000000000087202 */ /* 0x000fe40000000f00 */
[----:B------:R-:W-:-:S07]  /*01e0*/  IADD3 R7, PT, PT, -R6, RZ, RZ ;  /* 0x000000ff06077210 */ /* 0x000fce0007ffe1ff */
.L_x_2:
[----:B------:R-:W1:Y:S08]  /*01f0*/  LDC.64 R10, c[0x0][0x388] ;  /* 0x0000e200ff0a7b82 */ /* 0x000e700000000a00 */
[----:B------:R-:W2:Y:S08]  /*0200*/  LDC.64 R12, c[0x0][0x390] ;  /* 0x0000e400ff0c7b82 */ /* 0x000eb00000000a00 */
[----:B---3--:R-:W3:Y:S01]  /*0210*/  LDC.64 R14, c[0x0][0x398] ;  /* 0x0000e600ff0e7b82 */ /* 0x008ee20000000a00 */
[----:B-1----:R-:W-:-:S05]  /*0220*/  IMAD.WIDE R10, R8, 0x4, R10 ;  /* 0x00000004080a7825 */ /* 0x002fca00078e020a */
[----:B0-----:R-:W4:Y:S01]  /*0230*/  LDG.E R16, desc[UR4][R10.64] ;  /* 0x000000040a107981 */ /* 0x001f22000c1e1900 */
[----:B--2---:R-:W-:-:S05]  /*0240*/  IMAD.WIDE R12, R8, 0x4, R12 ;  /* 0x00000004080c7825 */ /* 0x004fca00078e020c */
[----:B------:R-:W4:Y:S01]  /*0250*/  LDG.E R17, desc[UR4][R12.64] ;  /* 0x000000040c117981 */ /* 0x000f22000c1e1900 */
[----:B------:R-:W-:-:S04]  /*0260*/  IMAD.WIDE R18, R3, 0x4, R10 ;  /* 0x0000000403127825 */ /* 0x000fc800078e020a */
[----:B---3--:R-:W-:Y:S01]  /*0270*/  IMAD.WIDE R14, R8, 0x4, R14 ;  /* 0x00000004080e7825 */ /* 0x008fe200078e020e */
[----:B----4-:R-:W-:-:S03]  /*0280*/  IADD3 R25, PT, PT, R16, R17, RZ ;  /* 0x0000001110197210 */ /* 0x010fc60007ffe0ff */
[C---:B------:R-:W-:Y:S02]  /*0290*/  IMAD.WIDE R16, R3.reuse, 0x4, R12 ;  /* 0x0000000403107825 */ /* 0x040fe400078e020c */
[----:B------:R0:W-:Y:S04]  /*02a0*/  STG.E desc[UR4][R14.64], R25 ;  /* 0x000000190e007986 */ /* 0x0001e8000c101904 */
[----:B------:R-:W2:Y:S04]  /*02b0*/  LDG.E R22, desc[UR4][R18.64] ;  /* 0x0000000412167981 */ /* 0x000ea8000c1e1900 */
[----:B------:R-:W2:Y:S01]  /*02c0*/  LDG.E R23, desc[UR4][R16.64] ;  /* 0x0000000410177981 */ /* 0x000ea2000c1e1900 */
[----:B------:R-:W-:-:S04]  /*02d0*/  IMAD.WIDE R20, R3, 0x4, R14 ;  /* 0x0000000403147825 */ /* 0x000fc800078e020e */
[----:B------:R-:W-:-:S04]  /*02e0*/  IMAD.WIDE R10, R3, 0x4, R18 ;  /* 0x00000004030a7825 */ /* 0x000fc800078e0212 */
[----:B------:R-:W-:Y:S01]  /*02f0*/  IMAD.WIDE R12, R3, 0x4, R16 ;  /* 0x00000004030c7825 */ /* 0x000fe200078e0210 */
[----:B--2---:R-:W-:-:S05]  /*0300*/  IADD3 R27, PT, PT, R22, R23, RZ ;  /* 0x00000017161b7210 */ /* 0x004fca0007ffe0ff */
[----:B------:R1:W-:Y:S04]  /*0310*/  STG.E desc[UR4][R20.64], R27 ;  /* 0x0000001b14007986 */ /* 0x0003e8000c101904 */
[----:B------:R-:W2:Y:S04]  /*0320*/  LDG.E R24, desc[UR4][R10.64] ;  /* 0x000000040a187981 */ /* 0x000ea8000c1e1900 */
[----:B------:R-:W2:Y:S01]  /*0330*/  LDG.E R29, desc[UR4][R12.64] ;  /* 0x000000040c1d7981 */ /* 0x000ea2000c1e1900 */
[----:B------:R-:W-:-:S04]  /*0340*/  IMAD.WIDE R22, R3, 0x4, R20 ;  /* 0x0000000403167825 */ /* 0x000fc800078e0214 */
[----:B------:R-:W-:-:S04]  /*0350*/  IMAD.WIDE R18, R3, 0x4, R10 ;  /* 0x0000000403127825 */ /* 0x000fc800078e020a */
[----:B0-----:R-:W-:Y:S01]  /*0360*/  IMAD.WIDE R14, R3, 0x4, R12 ;  /* 0x00000004030e7825 */ /* 0x001fe200078e020c */
[----:B--2---:R-:W-:-:S05]  /*0370*/  IADD3 R29, PT, PT, R24, R29, RZ ;  /* 0x0000001d181d7210 */ /* 0x004fca0007ffe0ff */
        /* <DEDUP_REMOVED lines=8> */
[----:B------:R-:W3:Y:S04]  /*0400*/  LDG.E R24, desc[UR4][R10.64] ;  /* 0x000000040a187981 */ /* 0x000ee8000c1e1900 */
[----:B-1----:R-:W3:Y:S01]  /*0410*/  LDG.E R27, desc[UR4][R12.64] ;  /* 0x000000040c1b7981 */ /* 0x002ee2000c1e1900 */
[----:B------:R-:W-:-:S04]  /*0420*/  IMAD.WIDE R20, R3, 0x4, R16 ;  /* 0x0000000403147825 */ /* 0x000fc800078e0210 */
[----:B------:R-:W-:-:S04]  /*0430*/  IMAD.WIDE R18, R3, 0x4, R10 ;  /* 0x0000000403127825 */ /* 0x000fc800078e020a */
[----:B------:R-:W-:Y:S01]  /*0440*/  IMAD.WIDE R14, R3, 0x4, R12 ;  /* 0x00000004030e7825 */ /* 0x000fe200078e020c */
[----:B---3--:R-:W-:-:S05]  /*0450*/  IADD3 R27, PT, PT, R24, R27, RZ ;  /* 0x0000001b181b7210 */ /* 0x008fca0007ffe0ff */
[----:B------:R1:W-:Y:S04]  /*0460*/  STG.E desc[UR4][R20.64], R27 ;  /* 0x0000001b14007986 */ /* 0x0003e8000c101904 */
[----:B------:R-:W3:Y:S04]  /*0470*/  LDG.E R24, desc[UR4][R18.64] ;  /* 0x0000000412187981 */ /* 0x000ee8000c1e1900 */
[----:B0-----:R-:W3:Y:S01]  /*0480*/  LDG.E R29, desc[UR4][R14.64] ;  /* 0x000000040e1d7981 */ /* 0x001ee2000c1e1900 */
[----:B------:R-:W-:-:S04]  /*0490*/  IMAD.WIDE R22, R3, 0x4, R20 ;  /* 0x0000000403167825 */ /* 0x000fc800078e0214 */
[----:B------:R-:W-:-:S04]  /*04a0*/  IMAD.WIDE R10, R3, 0x4, R18 ;  /* 0x00000004030a7825 */ /* 0x000fc800078e0212 */
[----:B------:R-:W-:Y:S01]  /*04b0*/  IMAD.WIDE R12, R3, 0x4, R14 ;  /* 0x00000004030c7825 */ /* 0x000fe200078e020e */
[----:B---3--:R-:W-:-:S05]  /*04c0*/  IADD3 R29, PT, PT, R24, R29, RZ ;  /* 0x0000001d181d7210 */ /* 0x008fca0007ffe0ff */
[----:B------:R0:W-:Y:S04]  /*04d0*/  STG.E desc[UR4][R22.64], R29 ;  /* 0x0000001d16007986 */ /* 0x0001e8000c101904 */
[----:B------:R-:W3:Y:S04]  /*04e0*/  LDG.E R24, desc[UR4][R10.64] ;  /* 0x000000040a187981 */ /* 0x000ee8000c1e1900 */
[----:B--2---:R-:W3:Y:S01]  /*04f0*/  LDG.E R25, desc[UR4][R12.64] ;  /* 0x000000040c197981 */ /* 0x004ee2000c1e1900 */
[----:B------:R-:W-:-:S04]  /*0500*/  IMAD.WIDE R16, R3, 0x4, R22 ;  /* 0x0000000403107825 */ /* 0x000fc800078e0216 */
[----:B------:R-:W-:-:S04]  /*0510*/  IMAD.WIDE R18, R3, 0x4, R10 ;  /* 0x0000000403127825 */ /* 0x000fc800078e020a */
[----:B------:R-:W-:Y:S01]  /*0520*/  IMAD.WIDE R14, R3, 0x4, R12 ;  /* 0x00000004030e7825 */ /* 0x000fe200078e020c */
[----:B---3--:R-:W-:-:S05]  /*0530*/  IADD3 R25, PT, PT, R24, R25, RZ ;  /* 0x0000001918197210 */ /* 0x008fca0007ffe0ff */
        /* <DEDUP_REMOVED lines=11> */
[----:B--2---:R-:W-:-:S04]  /*05f0*/  IMAD.WIDE R16, R3, 0x4, R10 ;  /* 0x0000000403107825 */ /* 0x004fc800078e020a */
[----:B------:R-:W-:Y:S01]  /*0600*/  IMAD.WIDE R14, R3, 0x4, R12 ;  /* 0x00000004030e7825 */ /* 0x000fe200078e020c */
[----:B---3--:R-:W-:-:S05]  /*0610*/  IADD3 R29, PT, PT, R24, R29, RZ ;  /* 0x0000001d181d7210 */ /* 0x008fca0007ffe0ff */
        /* <DEDUP_REMOVED lines=43> */
[----:B------:R-:W1:Y:S04]  /*08d0*/  LDG.E R16, desc[UR4][R16.64] ;  /* 0x0000000410107981 */ /* 0x000e68000c1e1900 */
[----:B------:R-:W1:Y:S01]  /*08e0*/  LDG.E R15, desc[UR4][R14.64] ;  /* 0x000000040e0f7981 */ /* 0x000e62000c1e1900 */
[----:B------:R-:W-:-:S04]  /*08f0*/  IADD3 R7, PT, PT, R7, 0x10, RZ ;  /* 0x0000001007077810 */ /* 0x000fc80007ffe0ff */
[----:B------:R-:W-:Y:S01]  /*0900*/  ISETP.NE.AND P1, PT, R7, RZ, PT ;  /* 0x000000ff0700720c */ /* 0x000fe20003f25270 */
[C---:B--2---:R-:W-:Y:S01]  /*0910*/  IMAD.WIDE R18, R3.reuse, 0x4, R22 ;  /* 0x0000000403127825 */ /* 0x044fe200078e0216 */
[----:B------:R-:W-:Y:S02]  /*0920*/  LEA R8, R3, R8, 0x4 ;  /* 0x0000000803087211 */ /* 0x000fe400078e20ff */
[----:B-1----:R-:W-:-:S05]  /*0930*/  IADD3 R21, PT, PT, R16, R15, RZ ;  /* 0x0000000f10157210 */ /* 0x002fca0007ffe0ff */
[----:B------:R3:W-:Y:S04]  /*0940*/  STG.E desc[UR4][R18.64], R21 ;  /* 0x0000001512007986 */ /* 0x0007e8000c101904 */
[----:B------:R-:W-:Y:S05]  /*0950*/  @P1 BRA `(.L_x_2) ;  /* 0xfffffff800241947 */ /* 0x000fea000383ffff */
.L_x_1:
[----:B0-----:R-:W-:Y:S05]  /*0960*/  @!P0 EXIT ;  /* 0x000000000000894d */ /* 0x001fea0003800000 */
[----:B------:R-:W-:Y:S02]  /*0970*/  ISETP.GE.U32.AND P0, PT, R9, 0x8, PT ;  /* 0x000000080900780c */ /* 0x000fe40003f06070 */
[----:B------:R-:W-:-:S04]  /*0980*/  LOP3.LUT R7, R2, 0x7, RZ, 0xc0, !PT ;  /* 0x0000000702077812 */ /* 0x000fc800078ec0ff */
[----:B------:R-:W-:-:S07]  /*0990*/  ISETP.NE.AND P1, PT, R7, RZ, PT ;  /* 0x000000ff0700720c */ /* 0x000fce0003f25270 */
[----:B------:R-:W-:Y:S06]  /*09a0*/  @!P0 BRA `(.L_x_3) ;  /* 0x0000000000f48947 */ /* 0x000fec0003800000 */
[----:B------:R-:W0:Y:S01]  /*09b0*/  LDC.64 R10, c[0x0][0x388] ;  /* 0x0000e200ff0a7b82 */ /* 0x000e220000000a00 */
[----:B------:R-:W-:-:S07]  /*09c0*/  IMAD R15, R6, R3, R0 ;  /* 0x00000003060f7224 */ /* 0x000fce00078e0200 */
[----:B------:R-:W1:Y:S08]  /*09d0*/  LDC.64 R8, c[0x0][0x390] ;  /* 0x0000e400ff087b82 */ /* 0x000e700000000a00 */
[----:B------:R-:W2:Y:S01]  /*09e0*/  LDC.64 R12, c[0x0][0x398] ;  /* 0x0000e600ff0c7b82 */ /* 0x000ea20000000a00 */
[----:B0-----:R-:W-:-:S05]  /*09f0*/  IMAD.WIDE R10, R15, 0x4, R10 ;  /* 0x000000040f0a7825 */ /* 0x001fca00078e020a */
[----:B------:R-:W3:Y:S01]  /*0a00*/  LDG.E R14, desc[UR4][R10.64] ;  /* 0x000000040a0e7981 */ /* 0x000ee2000c1e1900 */
[----:B-1----:R-:W-:-:S05]  /*0a10*/  IMAD.WIDE R8, R15, 0x4, R8 ;  /* 0x000000040f087825 */ /* 0x002fca00078e0208 */
[----:B------:R-:W3:Y:S01]  /*0a20*/  LDG.E R17, desc[UR4][R8.64] ;  /* 0x0000000408117981 */ /* 0x000ee2000c1e1900 */
[----:B--2---:R-:W-:Y:S01]  /*0a30*/  IMAD.WIDE R12, R15, 0x4, R12 ;  /* 0x000000040f0c7825 */ /* 0x004fe200078e020c */
[----:B---3--:R-:W-:-:S03]  /*0a40*/  IADD3 R23, PT, PT, R14, R17, RZ ;  /* 0x000000110e177210 */ /* 0x008fc60007ffe0ff */
[----:B------:R-:W-:-:S04]  /*0a50*/  IMAD.WIDE R16, R3, 0x4, R10 ;  /* 0x0000000403107825 */ /* 0x000fc800078e020a */
[C---:B------:R-:W-:Y:S01]  /*0a60*/  IMAD.WIDE R14, R3.reuse, 0x4, R8 ;  /* 0x00000004030e7825 */ /* 0x040fe200078e0208 */
        /* <DEDUP_REMOVED lines=43> */
[----:B------:R-:W0:Y:S04]  /*0d20*/  LDG.E R16, desc[UR4][R16.64] ;  /* 0x0000000410107981 */ /* 0x000e28000c1e1900 */
[----:B------:R-:W0:Y:S01]  /*0d30*/  LDG.E R13, desc[UR4][R12.64] ;  /* 0x000000040c0d7981 */ /* 0x000e22000c1e1900 */
[----:B-1----:R-:W-:Y:S01]  /*0d40*/  IMAD.WIDE R18, R3, 0x4, R14 ;  /* 0x0000000403127825 */ /* 0x002fe200078e020e */
[----:B------:R-:W-:-:S02]  /*0d50*/  IADD3 R6, PT, PT, R6, 0x8, RZ ;  /* 0x0000000806067810 */ /* 0x000fc40007ffe0ff */
[----:B0-----:R-:W-:-:S05]  /*0d60*/  IADD3 R21, PT, PT, R16, R13, RZ ;  /* 0x0000000d10157210 */ /* 0x001fca0007ffe0ff */
[----:B------:R2:W-:Y:S02]  /*0d70*/  STG.E desc[UR4][R18.64], R21 ;  /* 0x0000001512007986 */ /* 0x0005e4000c101904 */
.L_x_3:
[----:B------:R-:W-:Y:S05]  /*0d80*/  @!P1 EXIT ;  /* 0x000000000000994d */ /* 0x000fea0003800000 */
[----:B------:R-:W-:Y:S02]  /*0d90*/  ISETP.GE.U32.AND P0, PT, R7, 0x4, PT ;  /* 0x000000040700780c */ /* 0x000fe40003f06070 */
[----:B------:R-:W-:-:S04]  /*0da0*/  LOP3.LUT R2, R2, 0x3, RZ, 0xc0, !PT ;  /* 0x0000000302027812 */ /* 0x000fc800078ec0ff */
[----:B------:R-:W-:-:S07]  /*0db0*/  ISETP.NE.AND P1, PT, R2, RZ, PT ;  /* 0x000000ff0200720c */ /* 0x000fce0003f25270 */
[----:B------:R-:W-:Y:S06]  /*0dc0*/  @!P0 BRA `(.L_x_4) ;  /* 0x0000000000848947 */ /* 0x000fec0003800000 */
[----:B------:R-:W0:Y:S01]  /*0dd0*/  LDC.64 R8, c[0x0][0x388] ;  /* 0x0000e200ff087b82 */ /* 0x000e220000000a00 */
[----:B------:R-:W-:-:S07]  /*0de0*/  IMAD R17, R6, R3, R0 ;  /* 0x0000000306117224 */ /* 0x000fce00078e0200 */
[----:B------:R-:W2:Y:S01]  /*0df0*/  LDC.64 R10, c[0x0][0x390] ;  /* 0x0000e400ff0a7b82 */ /* 0x000ea20000000a00 */
[----:B0-----:R-:W-:-:S07]  /*0e00*/  IMAD.WIDE R12, R17, 0x4, R8 ;  /* 0x00000004110c7825 */ /* 0x001fce00078e0208 */
[----:B------:R-:W0:Y:S01]  /*0e10*/  LDC.64 R8, c[0x0][0x398] ;  /* 0x0000e600ff087b82 */ /* 0x000e220000000a00 */
[----:B------:R-:W4:Y:S01]  /*0e20*/  LDG.E R0, desc[UR4][R12.64] ;  /* 0x000000040c007981 */ /* 0x000f22000c1e1900 */
[----:B--2---:R-:W-:-:S05]  /*0e30*/  IMAD.WIDE R14, R17, 0x4, R10 ;  /* 0x00000004110e7825 */ /* 0x004fca00078e020a */
[----:B------:R-:W4:Y:S01]  /*0e40*/  LDG.E R7, desc[UR4][R14.64] ;  /* 0x000000040e077981 */ /* 0x000f22000c1e1900 */
[----:B---3--:R-:W-:-:S04]  /*0e50*/  IMAD.WIDE R18, R3, 0x4, R14 ;  /* 0x0000000403127825 */ /* 0x008fc800078e020e */
[----:B0-----:R-:W-:-:S04]  /*0e60*/  IMAD.WIDE R8, R17, 0x4, R8 ;  /* 0x0000000411087825 */ /* 0x001fc800078e0208 */
[----:B------:R-:W-:Y:S01]  /*0e70*/  IMAD.WIDE R16, R3, 0x4, R12 ;  /* 0x0000000403107825 */ /* 0x000fe200078e020c */
[----:B----4-:R-:W-:-:S05]  /*0e80*/  IADD3 R7, PT, PT, R0, R7, RZ ;  /* 0x0000000700077210 */ /* 0x010fca0007ffe0ff */
[----:B------:R0:W-:Y:S04]  /*0e90*/  STG.E desc[UR4][R8.64], R7 ;  /* 0x0000000708007986 */ /* 0x0001e8000c101904 */
[----:B------:R-:W2:Y:S04]  /*0ea0*/  LDG.E R0, desc[UR4][R16.64] ;  /* 0x0000000410007981 */ /* 0x000ea8000c1e1900 */
[----:B------:R-:W2:Y:S01]  /*0eb0*/  LDG.E R21, desc[UR4][R18.64] ;  /* 0x0000000412157981 */ /* 0x000ea2000c1e1900 */
[----:B------:R-:W-:-:S04]  /*0ec0*/  IMAD.WIDE R10, R3, 0x4, R8 ;  /* 0x00000004030a7825 */ /* 0x000fc800078e0208 */
[----:B------:R-:W-:Y:S01]  /*0ed0*/  IMAD.WIDE R14, R3, 0x4, R16 ;  /* 0x00000004030e7825 */ /* 0x000fe200078e0210 */
[----:B--2---:R-:W-:-:S03]  /*0ee0*/  IADD3 R23, PT, PT, R0, R21, RZ ;  /* 0x0000001500177210 */ /* 0x004fc60007ffe0ff */
[C---:B------:R-:W-:Y:S02]  /*0ef0*/  IMAD.WIDE R20, R3.reuse, 0x4, R18 ;  /* 0x0000000403147825 */ /* 0x040fe400078e0212 */
[----:B------:R1:W-:Y:S04]  /*0f00*/  STG.E desc[UR4][R10.64], R23 ;  /* 0x000000170a007986 */ /* 0x0003e8000c101904 */
[----:B------:R-:W2:Y:S04]  /*0f10*/  LDG.E R0, desc[UR4][R14.64] ;  /* 0x000000040e007981 */ /* 0x000ea8000c1e1900 */
[----:B------:R-:W2:Y:S01]  /*0f20*/  LDG.E R25, desc[UR4][R20.64] ;  /* 0x0000000414197981 */ /* 0x000ea2000c1e1900 */
[----:B------:R-:W-:-:S04]  /*0f30*/  IMAD.WIDE R12, R3, 0x4, R10 ;  /* 0x00000004030c7825 */ /* 0x000fc800078e020a */
[----:B0-----:R-:W-:-:S04]  /*0f40*/  IMAD.WIDE R8, R3, 0x4, R14 ;  /* 0x0000000403087825 */ /* 0x001fc800078e020e */
[----:B------:R-:W-:Y:S01]  /*0f50*/  IMAD.WIDE R16, R3, 0x4, R20 ;  /* 0x0000000403107825 */ /* 0x000fe200078e0214 */
[----:B--2---:R-:W-:-:S05]  /*0f60*/  IADD3 R25, PT, PT, R0, R25, RZ ;  /* 0x0000001900197210 */ /* 0x004fca0007ffe0ff */
[----:B------:R1:W-:Y:S04]  /*0f70*/  STG.E desc[UR4][R12.64], R25 ;  /* 0x000000190c007986 */ /* 0x0003e8000c101904 */
[----:B------:R-:W2:Y:S04]  /*0f80*/  LDG.E R8, desc[UR4][R8.64] ;  /* 0x0000000408087981 */ /* 0x000ea8000c1e1900 */
[----:B------:R-:W2:Y:S01]  /*0f90*/  LDG.E R17, desc[UR4][R16.64] ;  /* 0x0000000410117981 */ /* 0x000ea2000c1e1900 */
[----:B------:R-:W-:Y:S01]  /*0fa0*/  IMAD.WIDE R18, R3, 0x4, R12 ;  /* 0x0000000403127825 */ /* 0x000fe200078e020c */
[----:B------:R-:W-:-:S02]  /*0fb0*/  IADD3 R6, PT, PT, R6, 0x4, RZ ;  /* 0x0000000406067810 */ /* 0x000fc40007ffe0ff */
[----:B--2---:R-:W-:-:S05]  /*0fc0*/  IADD3 R7, PT, PT, R8, R17, RZ ;  /* 0x0000001108077210 */ /* 0x004fca0007ffe0ff */
[----:B------:R1:W-:Y:S02]  /*0fd0*/  STG.E desc[UR4][R18.64], R7 ;  /* 0x0000000712007986 */ /* 0x0003e4000c101904 */
.L_x_4:
[----:B------:R-:W-:Y:S05]  /*0fe0*/  @!P1 EXIT ;  /* 0x000000000000994d */ /* 0x000fea0003800000 */
[----:B------:R-:W0:Y:S01]  /*0ff0*/  LDC.64 R8, c[0x0][0x388] ;  /* 0x0000e200ff087b82 */ /* 0x000e220000000a00 */
[----:B------:R-:W-:Y:S01]  /*1000*/  IMAD R5, R6, R3, R5 ;  /* 0x0000000306057224 */ /* 0x000fe200078e0205 */
[----:B------:R-:W-:-:S04]  /*1010*/  IADD3 R2, PT, PT, -R2, RZ, RZ ;  /* 0x000000ff02027210 */ /* 0x000fc80007ffe1ff */
[----:B------:R-:W-:Y:S02]  /*1020*/  IADD3 R17, PT, PT, R4, R5, RZ ;  /* 0x0000000504117210 */ /* 0x000fe40007ffe0ff */
[----:B-1----:R-:W1:Y:S08]  /*1030*/  LDC.64 R10, c[0x0][0x390] ;  /* 0x0000e400ff0a7b82 */ /* 0x002e700000000a00 */
[----:B------:R-:W4:Y:S02]  /*1040*/  LDC.64 R12, c[0x0][0x398] ;  /* 0x0000e600ff0c7b82 */ /* 0x000f240000000a00 */
.L_x_5:
[----:B0-----:R-:W-:-:S04]  /*1050*/  IMAD.WIDE R4, R17, 0x4, R8 ;  /* 0x0000000411047825 */ /* 0x001fc800078e0208 */
[C---:B-1----:R-:W-:Y:S02]  /*1060*/  IMAD.WIDE R6, R17.reuse, 0x4, R10 ;  /* 0x0000000411067825 */ /* 0x042fe400078e020a */
[----:B------:R-:W3:Y:S04]  /*1070*/  LDG.E R4, desc[UR4][R4.64] ;  /* 0x0000000404047981 */ /* 0x000ee8000c1e1900 */
[----:B------:R-:W3:Y:S01]  /*1080*/  LDG.E R7, desc[UR4][R6.64] ;  /* 0x0000000406077981 */ /* 0x000ee2000c1e1900 */
[----:B------:R-:W-:Y:S01]  /*1090*/  IADD3 R2, PT, PT, R2, 0x1, RZ ;  /* 0x0000000102027810 */ /* 0x000fe20007ffe0ff */
[C---:B--2-4-:R-:W-:Y:S01]  /*10a0*/  IMAD.WIDE R14, R17.reuse, 0x4, R12 ;  /* 0x00000004110e7825 */ /* 0x054fe200078e020c */
[----:B------:R-:W-:Y:S02]  /*10b0*/  IADD3 R17, PT, PT, R17, R3, RZ ;  /* 0x0000000311117210 */ /* 0x000fe40007ffe0ff */
[----:B------:R-:W-:-:S02]  /*10c0*/  ISETP.NE.AND P0, PT, R2, RZ, PT ;  /* 0x000000ff0200720c */ /* 0x000fc40003f05270 */
[----:B---3--:R-:W-:-:S05]  /*10d0*/  IADD3 R19, PT, PT, R4, R7, RZ ;  /* 0x0000000704137210 */ /* 0x008fca0007ffe0ff */
[----:B------:R0:W-:Y:S06]  /*10e0*/  STG.E desc[UR4][R14.64], R19 ;  /* 0x000000130e007986 */ /* 0x0001ec000c101904 */
[----:B------:R-:W-:Y:S05]  /*10f0*/  @P0 BRA `(.L_x_5) ;  /* 0xfffffffc00d40947 */ /* 0x000fea000383ffff */
[----:B------:R-:W-:Y:S05]  /*1100*/  EXIT ;  /* 0x000000000000794d */ /* 0x000fea0003800000 */
.L_x_6:
        /* <DEDUP_REMOVED lines=15> */
.L_x_14:


//--------------------- .text._Z14per_row_kerneliiPiS_S_ --------------------------
	.section	.text._Z14per_row_kerneliiPiS_S_,"ax",@progbits
	.align	128
        .global         _Z14per_row_kerneliiPiS_S_
        .type           _Z14per_row_kerneliiPiS_S_,@function
        .size           _Z14per_row_kerneliiPiS_S_,(.L_x_15 - _Z14per_row_kerneliiPiS_S_)
        .other          _Z14per_row_kerneliiPiS_S_,@"STO_CUDA_ENTRY STV_DEFAULT"
_Z14per_row_kerneliiPiS_S_:
.text._Z14per_row_kerneliiPiS_S_:
        /* <DEDUP_REMOVED lines=18> */
[----:B-1----:R-:W-:-:S05]  /*0120*/  IMAD R0, R0, UR4, R9 ;  /* 0x0000000400007c24 */ /* 0x002fca000f8e0209 */
[----:B------:R-:W-:-:S13]  /*0130*/  ISETP.GE.OR P0, PT, R0, R4, !P0 ;  /* 0x000000040000720c */ /* 0x000fda0004706670 */
[----:B------:R-:W-:Y:S05]  /*0140*/  @P0 EXIT ;  /* 0x000000000000094d */ /* 0x000fea0003800000 */
[C---:B------:R-:W-:Y:S01]  /*0150*/  ISETP.GE.U32.AND P1, PT, R5.reuse, 0x10, PT ;  /* 0x000000100500780c */ /* 0x040fe20003f26070 */
[----:B------:R-:W0:Y:S01]  /*0160*/  LDCU.64 UR10, c[0x0][0x358] ;  /* 0x00006b00ff0a77ac */ /* 0x000e220008000a00 */
[----:B------:R-:W-:Y:S01]  /*0170*/  LOP3.LUT R14, R5, 0xf, RZ, 0xc0, !PT ;  /* 0x0000000f050e7812 */ /* 0x000fe200078ec0ff */
[----:B------:R-:W-:Y:S02]  /*0180*/  HFMA2 R3, -RZ, RZ, 0, 0 ;  /* 0x00000000ff037431 */ /* 0x000fe400000001ff */
[----:B------:R-:W-:Y:S01]  /*0190*/  IMAD R0, R0, R5, RZ ;  /* 0x0000000500007224 */ /* 0x000fe200078e02ff */
[----:B------:R-:W-:-:S07]  /*01a0*/  ISETP.NE.AND P0, PT, R14, RZ, PT ;  /* 0x000000ff0e00720c */ /* 0x000fce0003f05270 */
[----:B------:R-:W-:Y:S06]  /*01b0*/  @!P1 BRA `(.L_x_7) ;  /* 0x0000000400609947 */ /* 0x000fec0003800000 */
[----:B------:R-:W1:Y:S01]  /*01c0*/  LDCU.128 UR12, c[0x0][0x390] ;  /* 0x00007200ff0c77ac */ /* 0x000e620008000c00 */
[----:B------:R-:W-:Y:S01]  /*01d0*/  LOP3.LUT R3, R5, 0x7ffffff0, RZ, 0xc0, !PT ;  /* 0x7ffffff005037812 */ /* 0x000fe200078ec0ff */
[----:B------:R-:W-:Y:S01]  /*01e0*/  IMAD.MOV.U32 R2, RZ, RZ, R0 ;  /* 0x000000ffff027224 */ /* 0x000fe200078e0000 */
[----:B------:R-:W2:Y:S02]  /*01f0*/  LDCU.64 UR8, c[0x0][0x388] ;  /* 0x00007100ff0877ac */ /* 0x000ea40008000a00 */
[----:B------:R-:W-:Y:S01]  /*0200*/  IADD3 R4, PT, PT, -R3, RZ, RZ ;  /* 0x000000ff03047210 */ /* 0x000fe20007ffe1ff */
[----:B-1----:R-:W-:Y:S02]  /*0210*/  UIADD3 UR6, UP1, UPT, UR12, 0x20, URZ ;  /* 0x000000200c067890 */ /* 0x002fe4000ff3e0ff */
[----:B------:R-:W-:Y:S02]  /*0220*/  UIADD3 UR4, UP2, UPT, UR14, 0x20, URZ ;  /* 0x000000200e047890 */ /* 0x000fe4000ff5e0ff */
[----:B--2---:R-:W-:-:S02]  /*0230*/  UIADD3 UR8, UP0, UPT, UR8, 0x20, URZ ;  /* 0x0000002008087890 */ /* 0x004fc4000ff1e0ff */
[----:B------:R-:W-:Y:S02]  /*0240*/  UIADD3.X UR7, UPT, UPT, URZ, UR13, URZ, UP1, !UPT ;  /* 0x0000000dff077290 */ /* 0x000fe40008ffe4ff */
[----:B------:R-:W-:Y:S02]  /*0250*/  UIADD3.X UR5, UPT, UPT, URZ, UR15, URZ, UP2, !UPT ;  /* 0x0000000fff057290 */ /* 0x000fe400097fe4ff */
[----:B------:R-:W-:-:S12]  /*0260*/  UIADD3.X UR9, UPT, UPT, URZ, UR9, URZ, UP0, !UPT ;  /* 0x00000009ff097290 */ /* 0x000fd800087fe4ff */
.L_x_8:
[----:B------:R-:W-:Y:S01]  /*0270*/  MOV R7, UR9 ;  /* 0x0000000900077c02 */ /* 0x000fe20008000f00 */
[----:B------:R-:W-:Y:S01]  /*0280*/  IMAD.U32 R6, RZ, RZ, UR8 ;  /* 0x00000008ff067e24 */ /* 0x000fe2000f8e00ff */
[----:B------:R-:W-:Y:S01]  /*0290*/  MOV R9, UR7 ;  /* 0x0000000700097c02 */ /* 0x000fe20008000f00 */
[----:B------:R-:W-:Y:S02]  /*02a0*/  IMAD.U32 R8, RZ, RZ, UR6 ;  /* 0x00000006ff087e24 */ /* 0x000fe4000f8e00ff */
[----:B------:R-:W-:-:S04]  /*02b0*/  IMAD.WIDE R6, R2, 0x4, R6 ;  /* 0x0000000402067825 */ /* 0x000fc800078e0206 */
[----:B------:R-:W-:Y:S01]  /*02c0*/  IMAD.WIDE R8, R2, 0x4, R8 ;  /* 0x0000000402087825 */ /* 0x000fe200078e0208 */
[----:B0-----:R-:W2:Y:S04]  /*02d0*/  LDG.E R12, desc[UR10][R6.64+-0x20] ;  /* 0xffffe00a060c7981 */ /* 0x001ea8000c1e1900 */
[----:B----4-:R-:W2:Y:S01]  /*02e0*/  LDG.E R13, desc[UR10][R8.64+-0x20] ;  /* 0xffffe00a080d7981 */ /* 0x010ea2000c1e1900 */
[----:B------:R-:W-:Y:S01]  /*02f0*/  MOV R11, UR5 ;  /* 0x00000005000b7c02 */ /* 0x000fe20008000f00 */
[----:B------:R-:W-:-:S04]  /*0300*/  IMAD.U32 R10, RZ, RZ, UR4 ;  /* 0x00000004ff0a7e24 */ /* 0x000fc8000f8e00ff */
[----:B------:R-:W-:-:S04]  /*0310*/  IMAD.WIDE R10, R2, 0x4, R10 ;  /* 0x00000004020a7825 */ /* 0x000fc800078e020a */
[----:B--2---:R-:W-:-:S05]  /*0320*/  IMAD.IADD R13, R12, 0x1, R13 ;  /* 0x000000010c0d7824 */ /* 0x004fca00078e020d */
[----:B------:R0:W-:Y:S04]  /*0330*/  STG.E desc[UR10][R10.64+-0x20], R13 ;  /* 0xffffe00d0a007986 */ /* 0x0001e8000c10190a */
[----:B------:R-:W2:Y:S04]  /*0340*/  LDG.E R12, desc[UR10][R6.64+-0x1c] ;  /* 0xffffe40a060c7981 */ /* 0x000ea8000c1e1900 */
[----:B------:R-:W2:Y:S02]  /*0350*/  LDG.E R15, desc[UR10][R8.64+-0x1c] ;  /* 0xffffe40a080f7981 */ /* 0x000ea4000c1e1900 */
[----:B--2---:R-:W-:-:S05]  /*0360*/  IADD3 R15, PT, PT, R12, R15, RZ ;  /* 0x0000000f0c0f7210 */ /* 0x004fca0007ffe0ff */
[----:B------:R1:W-:Y:S04]  /*0370*/  STG.E desc[UR10][R10.64+-0x1c], R15 ;  /* 0xffffe40f0a007986 */ /* 0x0003e8000c10190a */
[----:B------:R-:W2:Y:S04]  /*0380*/  LDG.E R12, desc[UR10][R6.64+-0x18] ;  /* 0xffffe80a060c7981 */ /* 0x000ea8000c1e1900 */
[----:B------:R-:W2:Y:S02]  /*0390*/  LDG.E R17, desc[UR10][R8.64+-0x18] ;  /* 0xffffe80a08117981 */ /* 0x000ea4000c1e1900 */
[----:B--2---:R-:W-:-:S05]  /*03a0*/  IMAD.IADD R17, R12, 0x1, R17 ;  /* 0x000000010c117824 */ /* 0x004fca00078e0211 */
[----:B------:R2:W-:Y:S04]  /*03b0*/  STG.E desc[UR10][R10.64+-0x18], R17 ;  /* 0xffffe8110a007986 */ /* 0x0005e8000c10190a */
[----:B------:R-:W3:Y:S04]  /*03c0*/  LDG.E R12, desc[UR10][R6.64+-0x14] ;  /* 0xffffec0a060c7981 */ /* 0x000ee8000c1e1900 */
[----:B------:R-:W3:Y:S02]  /*03d0*/  LDG.E R19, desc[UR10][R8.64+-0x14] ;  /* 0xffffec0a08137981 */ /* 0x000ee4000c1e1900 */
[----:B---3--:R-:W-:-:S05]  /*03e0*/  IADD3 R19, PT, PT, R12, R19, RZ ;  /* 0x000000130c137210 */ /* 0x008fca0007ffe0ff */
[----:B------:R3:W-:Y:S04]  /*03f0*/  STG.E desc[UR10][R10.64+-0x14], R19 ;  /* 0xffffec130a007986 */ /* 0x0007e8000c10190a */
[----:B------:R-:W4:Y:S04]  /*0400*/  LDG.E R12, desc[UR10][R6.64+-0x10] ;  /* 0xfffff00a060c7981 */ /* 0x000f28000c1e1900 */
[----:B0-----:R-:W4:Y:S02]  /*0410*/  LDG.E R13, desc[UR10][R8.64+-0x10] ;  /* 0xfffff00a080d7981 */ /* 0x001f24000c1e1900 */
[----:B----4-:R-:W-:-:S05]  /*0420*/  IMAD.IADD R13, R12, 0x1, R13 ;  /* 0x000000010c0d7824 */ /* 0x010fca00078e020d */
[----:B------:R0:W-:Y:S04]  /*0430*/  STG.E desc[UR10][R10.64+-0x10], R13 ;  /* 0xfffff00d0a007986 */ /* 0x0001e8000c10190a */
[----:B------:R-:W4:Y:S04]  /*0440*/  LDG.E R12, desc[UR10][R6.64+-0xc] ;  /* 0xfffff40a060c7981 */ /* 0x000f28000c1e1900 */
[----:B-1----:R-:W4:Y:S02]  /*0450*/  LDG.E R15, desc[UR10][R8.64+-0xc] ;  /* 0xfffff40a080f7981 */ /* 0x002f24000c1e1900 */
[----:B----4-:R-:W-:-:S05]  /*0460*/  IADD3 R15, PT, PT, R12, R15, RZ ;  /* 0x0000000f0c0f7210 */ /* 0x010fca0007ffe0ff */
[----:B------:R1:W-:Y:S04]  /*0470*/  STG.E desc[UR10][R10.64+-0xc], R15 ;  /* 0xfffff40f0a007986 */ /* 0x0003e8000c10190a */
[----:B------:R-:W4:Y:S04]  /*0480*/  LDG.E R12, desc[UR10][R6.64+-0x8] ;  /* 0xfffff80a060c7981 */ /* 0x000f28000c1e1900 */
[----:B--2---:R-:W4:Y:S02]  /*0490*/  LDG.E R17, desc[UR10][R8.64+-0x8] ;  /* 0xfffff80a08117981 */ /* 0x004f24000c1e1900 */
[----:B----4-:R-:W-:-:S05]  /*04a0*/  IMAD.IADD R17, R12, 0x1, R17 ;  /* 0x000000010c117824 */ /* 0x010fca00078e0211 */
[----:B------:R2:W-:Y:S04]  /*04b0*/  STG.E desc[UR10][R10.64+-0x8], R17 ;  /* 0xfffff8110a007986 */ /* 0x0005e8000c10190a */
[----:B------:R-:W4:Y:S04]  /*04c0*/  LDG.E R12, desc[UR10][R6.64+-0x4] ;  /* 0xfffffc0a060c7981 */ /* 0x000f28000c1e1900 */
[----:B---3--:R-:W4:Y:S02]  /*04d0*/  LDG.E R19, desc[UR10][R8.64+-0x4] ;  /* 0xfffffc0a08137981 */ /* 0x008f24000c1e1900 */
[----:B----4-:R-:W-:-:S05]  /*04e0*/  IADD3 R19, PT, PT, R12, R19, RZ ;  /* 0x000000130c137210 */ /* 0x010fca0007ffe0ff */
        /* <DEDUP_REMOVED lines=21> */
[----:B------:R-:W5:Y:S04]  /*0640*/  LDG.E R12, desc[UR10][R6.64+0x14] ;  /* 0x0000140a060c7981 */ /* 0x000f68000c1e1900 */
[----:B-1----:R-:W5:Y:S02]  /*0650*/  LDG.E R15, desc[UR10][R8.64+0x14] ;  /* 0x0000140a080f7981 */ /* 0x002f64000c1e1900 */
[----:B-----5:R-:W-:-:S05]  /*0660*/  IADD3 R15, PT, PT, R12, R15, RZ ;  /* 0x0000000f0c0f7210 */ /* 0x020fca0007ffe0ff */
[----:B------:R4:W-:Y:S04]  /*0670*/  STG.E desc[UR10][R10.64+0x14], R15 ;  /* 0x0000140f0a007986 */ /* 0x0009e8000c10190a */
[----:B------:R-:W5:Y:S04]  /*0680*/  LDG.E R12, desc[UR10][R6.64+0x18] ;  /* 0x0000180a060c7981 */ /* 0x000f68000c1e1900 */
[----:B--2---:R-:W5:Y:S01]  /*0690*/  LDG.E R17, desc[UR10][R8.64+0x18] ;  /* 0x0000180a08117981 */ /* 0x004f62000c1e1900 */
[----:B------:R-:W-:Y:S02]  /*06a0*/  VIADD R4, R4, 0x10 ;  /* 0x0000001004047836 */ /* 0x000fe40000000000 */
[----:B-----5:R-:W-:-:S05]  /*06b0*/  IMAD.IADD R17, R12, 0x1, R17 ;  /* 0x000000010c117824 */ /* 0x020fca00078e0211 */
[----:B------:R4:W-:Y:S04]  /*06c0*/  STG.E desc[UR10][R10.64+0x18], R17 ;  /* 0x000018110a007986 */ /* 0x0009e8000c10190a */
[----:B------:R-:W2:Y:S04]  /*06d0*/  LDG.E R12, desc[UR10][R6.64+0x1c] ;  /* 0x00001c0a060c7981 */ /* 0x000ea8000c1e1900 */
[----:B---3--:R-:W2:Y:S01]  /*06e0*/  LDG.E R19, desc[UR10][R8.64+0x1c] ;  /* 0x00001c0a08137981 */ /* 0x008ea2000c1e1900 */
[----:B------:R-:W-:Y:S02]  /*06f0*/  ISETP.NE.AND P1, PT, R4, RZ, PT ;  /* 0x000000ff0400720c */ /* 0x000fe40003f25270 */
[----:B------:R-:W-:-:S02]  /*0700*/  IADD3 R2, PT, PT, R2, 0x10, RZ ;  /* 0x0000001002027810 */ /* 0x000fc40007ffe0ff */
[----:B--2---:R-:W-:-:S05]  /*0710*/  IADD3 R19, PT, PT, R12, R19, RZ ;  /* 0x000000130c137210 */ /* 0x004fca0007ffe0ff */
[----:B------:R4:W-:Y:S04]  /*0720*/  STG.E desc[UR10][R10.64+0x1c], R19 ;  /* 0x00001c130a007986 */ /* 0x0009e8000c10190a */
[----:B------:R-:W-:Y:S05]  /*0730*/  @P1 BRA `(.L_x_8) ;  /* 0xfffffff800cc1947 */ /* 0x000fea000383ffff */
.L_x_7:
[----:B0-----:R-:W-:Y:S05]  /*0740*/  @!P0 EXIT ;  /* 0x000000000000894d */ /* 0x001fea0003800000 */
[----:B------:R-:W-:Y:S02]  /*0750*/  ISETP.GE.U32.AND P0, PT, R14, 0x8, PT ;  /* 0x000000080e00780c */ /* 0x000fe40003f06070 */
[----:B------:R-:W-:-:S04]  /*0760*/  LOP3.LUT R4, R5, 0x7, RZ, 0xc0, !PT ;  /* 0x0000000705047812 */ /* 0x000fc800078ec0ff */
[----:B------:R-:W-:-:S07]  /*0770*/  ISETP.NE.AND P1, PT, R4, RZ, PT ;  /* 0x000000ff0400720c */ /* 0x000fce0003f25270 */
[----:B------:R-:W-:Y:S06]  /*0780*/  @!P0 BRA `(.L_x_9) ;  /* 0x0000000000a08947 */ /* 0x000fec0003800000 */
[----:B------:R-:W0:Y:S01]  /*0790*/  LDC.64 R6, c[0x0][0x388] ;  /* 0x0000e200ff067b82 */ /* 0x000e220000000a00 */
[----:B----4-:R-:W-:-:S07]  /*07a0*/  IMAD.IADD R13, R0, 0x1, R3 ;  /* 0x00000001000d7824 */ /* 0x010fce00078e0203 */
[----:B------:R-:W1:Y:S08]  /*07b0*/  LDC.64 R8, c[0x0][0x390] ;  /* 0x0000e400ff087b82 */ /* 0x000e700000000a00 */
[----:B------:R-:W2:Y:S01]  /*07c0*/  LDC.64 R10, c[0x0][0x398] ;  /* 0x0000e600ff0a7b82 */ /* 0x000ea20000000a00 */
[----:B0-----:R-:W-:-:S05]  /*07d0*/  IMAD.WIDE R6, R13, 0x4, R6 ;  /* 0x000000040d067825 */ /* 0x001fca00078e0206 */
[----:B------:R-:W3:Y:S01]  /*07e0*/  LDG.E R2, desc[UR10][R6.64] ;  /* 0x0000000a06027981 */ /* 0x000ee2000c1e1900 */
[----:B-1----:R-:W-:-:S05]  /*07f0*/  IMAD.WIDE R8, R13, 0x4, R8 ;  /* 0x000000040d087825 */ /* 0x002fca00078e0208 */
[----:B------:R-:W3:Y:S01]  /*0800*/  LDG.E R15, desc[UR10][R8.64] ;  /* 0x0000000a080f7981 */ /* 0x000ee2000c1e1900 */
[----:B--2---:R-:W-:Y:S01]  /*0810*/  IMAD.WIDE R10, R13, 0x4, R10 ;  /* 0x000000040d0a7825 */ /* 0x004fe200078e020a */
[----:B---3--:R-:W-:-:S05]  /*0820*/  IADD3 R15, PT, PT, R2, R15, RZ ;  /* 0x0000000f020f7210 */ /* 0x008fca0007ffe0ff */
[----:B------:R0:W-:Y:S04]  /*0830*/  STG.E desc[UR10][R10.64], R15 ;  /* 0x0000000f0a007986 */ /* 0x0001e8000c10190a */
[----:B------:R-:W2:Y:S04]  /*0840*/  LDG.E R2, desc[UR10][R6.64+0x4] ;  /* 0x0000040a06027981 */ /* 0x000ea8000c1e1900 */
[----:B------:R-:W2:Y:S02]  /*0850*/  LDG.E R13, desc[UR10][R8.64+0x4] ;  /* 0x0000040a080d7981 */ /* 0x000ea4000c1e1900 */
[----:B--2---:R-:W-:-:S05]  /*0860*/  IMAD.IADD R13, R2, 0x1, R13 ;  /* 0x00000001020d7824 */ /* 0x004fca00078e020d */
[----:B------:R1:W-:Y:S04]  /*0870*/  STG.E desc[UR10][R10.64+0x4], R13 ;  /* 0x0000040d0a007986 */ /* 0x0003e8000c10190a */
[----:B------:R-:W2:Y:S04]  /*0880*/  LDG.E R2, desc[UR10][R6.64+0x8] ;  /* 0x0000080a06027981 */ /* 0x000ea8000c1e1900 */
[----:B------:R-:W2:Y:S02]  /*0890*/  LDG.E R17, desc[UR10][R8.64+0x8] ;  /* 0x0000080a08117981 */ /* 0x000ea4000c1e1900 */
[----:B--2---:R-:W-:-:S05]  /*08a0*/  IADD3 R17, PT, PT, R2, R17, RZ ;  /* 0x0000001102117210 */ /* 0x004fca0007ffe0ff */
[----:B------:R2:W-:Y:S04]  /*08b0*/  STG.E desc[UR10][R10.64+0x8], R17 ;  /* 0x000008110a007986 */ /* 0x0005e8000c10190a */
[----:B------:R-:W3:Y:S04]  /*08c0*/  LDG.E R2, desc[UR10][R6.64+0xc] ;  /* 0x00000c0a06027981 */ /* 0x000ee8000c1e1900 */
[----:B------:R-:W3:Y:S02]  /*08d0*/  LDG.E R19, desc[UR10][R8.64+0xc] ;  /* 0x00000c0a08137981 */ /* 0x000ee4000c1e1900 */
[----:B---3--:R-:W-:-:S05]  /*08e0*/  IMAD.IADD R19, R2, 0x1, R19 ;  /* 0x0000000102137824 */ /* 0x008fca00078e0213 */
[----:B------:R3:W-:Y:S04]  /*08f0*/  STG.E desc[UR10][R10.64+0xc], R19 ;  /* 0x00000c130a007986 */ /* 0x0007e8000c10190a */
[----:B------:R-:W4:Y:S04]  /*0900*/  LDG.E R2, desc[UR10][R6.64+0x10] ;  /* 0x0000100a06027981 */ /* 0x000f28000c1e1900 */
[----:B0-----:R-:W4:Y:S02]  /*0910*/  LDG.E R15, desc[UR10][R8.64+0x10] ;  /* 0x0000100a080f7981 */ /* 0x001f24000c1e1900 */
[----:B----4-:R-:W-:-:S05]  /*0920*/  IADD3 R15, PT, PT, R2, R15, RZ ;  /* 0x0000000f020f7210 */ /* 0x010fca0007ffe0ff */
[----:B------:R0:W-:Y:S04]  /*0930*/  STG.E desc[UR10][R10.64+0x10], R15 ;  /* 0x0000100f0a007986 */ /* 0x0001e8000c10190a */
[----:B------:R-:W4:Y:S04]  /*0940*/  LDG.E R2, desc[UR10][R6.64+0x14] ;  /* 0x0000140a06027981 */ /* 0x000f28000c1e1900 */
[----:B-1----:R-:W4:Y:S02]  /*0950*/  LDG.E R13, desc[UR10][R8.64+0x14] ;  /* 0x0000140a080d7981 */ /* 0x002f24000c1e1900 */
[----:B----4-:R-:W-:-:S05]  /*0960*/  IMAD.IADD R13, R2, 0x1, R13 ;  /* 0x00000001020d7824 */ /* 0x010fca00078e020d */
[----:B------:R0:W-:Y:S04]  /*0970*/  STG.E desc[UR10][R10.64+0x14], R13 ;  /* 0x0000140d0a007986 */ /* 0x0001e8000c10190a */
[----:B------:R-:W4:Y:S04]  /*0980*/  LDG.E R2, desc[UR10][R6.64+0x18] ;  /* 0x0000180a06027981 */ /* 0x000f28000c1e1900 */
[----:B--2---:R-:W4:Y:S02]  /*0990*/  LDG.E R17, desc[UR10][R8.64+0x18] ;  /* 0x0000180a08117981 */ /* 0x004f24000c1e1900 */
[----:B----4-:R-:W-:-:S05]  /*09a0*/  IADD3 R17, PT, PT, R2, R17, RZ ;  /* 0x0000001102117210 */ /* 0x010fca0007ffe0ff */
[----:B------:R0:W-:Y:S04]  /*09b0*/  STG.E desc[UR10][R10.64+0x18], R17 ;  /* 0x000018110a007986 */ /* 0x0001e8000c10190a */
[----:B------:R-:W2:Y:S04]  /*09c0*/  LDG.E R2, desc[UR10][R6.64+0x1c] ;  /* 0x00001c0a06027981 */ /* 0x000ea8000c1e1900 */
[----:B---3--:R-:W2:Y:S01]  /*09d0*/  LDG.E R19, desc[UR10][R8.64+0x1c] ;  /* 0x00001c0a08137981 */ /* 0x008ea2000c1e1900 */
[----:B------:R-:W-:Y:S01]  /*09e0*/  IADD3 R3, PT, PT, R3, 0x8, RZ ;  /* 0x0000000803037810 */ /* 0x000fe20007ffe0ff */
[----:B--2---:R-:W-:-:S05]  /*09f0*/  IMAD.IADD R19, R2, 0x1, R19 ;  /* 0x0000000102137824 */ /* 0x004fca00078e0213 */
[----:B------:R0:W-:Y:S02]  /*0a00*/  STG.E desc[UR10][R10.64+0x1c], R19 ;  /* 0x00001c130a007986 */ /* 0x0001e4000c10190a */
.L_x_9:
[----:B------:R-:W-:Y:S05]  /*0a10*/  @!P1 EXIT ;  /* 0x000000000000994d */ /* 0x000fea0003800000 */
[----:B------:R-:W-:Y:S02]  /*0a20*/  ISETP.GE.U32.AND P0, PT, R4, 0x4, PT ;  /* 0x000000040400780c */ /* 0x000fe40003f06070 */
[----:B------:R-:W-:-:S04]  /*0a30*/  LOP3.LUT R2, R5, 0x3, RZ, 0xc0, !PT ;  /* 0x0000000305027812 */ /* 0x000fc800078ec0ff */
[----:B------:R-:W-:-:S07]  /*0a40*/  ISETP.NE.AND P1, PT, R2, RZ, PT ;  /* 0x000000ff0200720c */ /* 0x000fce0003f25270 */
[----:B------:R-:W-:Y:S06]  /*0a50*/  @!P0 BRA `(.L_x_10) ;  /* 0x0000000000608947 */ /* 0x000fec0003800000 */
[----:B------:R-:W1:Y:S01]  /*0a60*/  LDC.64 R4, c[0x0][0x388] ;  /* 0x0000e200ff047b82 */ /* 0x000e620000000a00 */
[----:B0---4-:R-:W-:-:S07]  /*0a70*/  IMAD.IADD R13, R0, 0x1, R3 ;  /* 0x00000001000d7824 */ /* 0x011fce00078e0203 */
[----:B------:R-:W0:Y:S08]  /*0a80*/  LDC.64 R6, c[0x0][0x390] ;  /* 0x0000e400ff067b82 */ /* 0x000e300000000a00 */
[----:B------:R-:W2:Y:S01]  /*0a90*/  LDC.64 R8, c[0x0][0x398] ;  /* 0x0000e600ff087b82 */ /* 0x000ea20000000a00 */
[----:B-1----:R-:W-:-:S05]  /*0aa0*/  IMAD.WIDE R4, R13, 0x4, R4 ;  /* 0x000000040d047825 */ /* 0x002fca00078e0204 */
[----:B------:R-:W3:Y:S01]  /*0ab0*/  LDG.E R10, desc[UR10][R4.64] ;  /* 0x0000000a040a7981 */ /* 0x000ee2000c1e1900 */
[----:B0-----:R-:W-:-:S05]  /*0ac0*/  IMAD.WIDE R6, R13, 0x4, R6 ;  /* 0x000000040d067825 */ /* 0x001fca00078e0206 */
        /* <DEDUP_REMOVED lines=12> */
[----:B------:R-:W2:Y:S04]  /*0b90*/  LDG.E R10, desc[UR10][R4.64+0xc] ;  /* 0x00000c0a040a7981 */ /* 0x000ea8000c1e1900 */
[----:B------:R-:W2:Y:S01]  /*0ba0*/  LDG.E R17, desc[UR10][R6.64+0xc] ;  /* 0x00000c0a06117981 */ /* 0x000ea2000c1e1900 */
[----:B------:R-:W-:Y:S01]  /*0bb0*/  VIADD R3, R3, 0x4 ;  /* 0x0000000403037836 */ /* 0x000fe20000000000 */
[----:B--2---:R-:W-:-:S05]  /*0bc0*/  IADD3 R17, PT, PT, R10, R17, RZ ;  /* 0x000000110a117210 */ /* 0x004fca0007ffe0ff */
[----:B------:R1:W-:Y:S02]  /*0bd0*/  STG.E desc[UR10][R8.64+0xc], R17 ;  /* 0x00000c1108007986 */ /* 0x0003e4000c10190a */
.L_x_10:
[----:B------:R-:W-:Y:S05]  /*0be0*/  @!P1 EXIT ;  /* 0x000000000000994d */ /* 0x000fea0003800000 */
[----:B01--4-:R-:W0:Y:S01]  /*0bf0*/  LDC.64 R12, c[0x0][0x388] ;  /* 0x0000e200ff0c7b82 */ /* 0x013e220000000a00 */
[----:B------:R-:W-:Y:S02]  /*0c00*/  IADD3 R15, PT, PT, R0, R3, RZ ;  /* 0x00000003000f7210 */ /* 0x000fe40007ffe0ff */
[----:B------:R-:W-:-:S05]  /*0c10*/  IADD3 R0, PT, PT, -R2, RZ, RZ ;  /* 0x000000ff02007210 */ /* 0x000fca0007ffe1ff */
[----:B------:R-:W1:Y:S08]  /*0c20*/  LDC.64 R10, c[0x0][0x390] ;  /* 0x0000e400ff0a7b82 */ /* 0x000e700000000a00 */
[----:B------:R-:W2:Y:S02]  /*0c30*/  LDC.64 R8, c[0x0][0x398] ;  /* 0x0000e600ff087b82 */ /* 0x000ea40000000a00 */
.L_x_11:
[----:B-1----:R-:W-:-:S04]  /*0c40*/  IMAD.WIDE R4, R15, 0x4, R10 ;  /* 0x000000040f047825 */ /* 0x002fc800078e020a */
[C---:B0-----:R-:W-:Y:S02]  /*0c50*/  IMAD.WIDE R6, R15.reuse, 0x4, R12 ;  /* 0x000000040f067825 */ /* 0x041fe400078e020c */
[----:B---3--:R-:W3:Y:S04]  /*0c60*/  LDG.E R5, desc[UR10][R4.64] ;  /* 0x0000000a04057981 */ /* 0x008ee8000c1e1900 */
[----:B------:R-:W3:Y:S01]  /*0c70*/  LDG.E R6, desc[UR10][R6.64] ;  /* 0x0000000a06067981 */ /* 0x000ee2000c1e1900 */
[----:B------:R-:W-:Y:S01]  /*0c80*/  IADD3 R0, PT, PT, R0, 0x1, RZ ;  /* 0x0000000100007810 */ /* 0x000fe20007ffe0ff */
[C---:B--2---:R-:W-:Y:S01]  /*0c90*/  IMAD.WIDE R2, R15.reuse, 0x4, R8 ;  /* 0x000000040f027825 */ /* 0x044fe200078e0208 */
[----:B------:R-:W-:Y:S02]  /*0ca0*/  IADD3 R15, PT, PT, R15, 0x1, RZ ;  /* 0x000000010f0f7810 */ /* 0x000fe40007ffe0ff */
[----:B------:R-:W-:Y:S01]  /*0cb0*/  ISETP.NE.AND P0, PT, R0, RZ, PT ;  /* 0x000000ff0000720c */ /* 0x000fe20003f05270 */
[----:B---3--:R-:W-:-:S05]  /*0cc0*/  IMAD.IADD R17, R6, 0x1, R5 ;  /* 0x0000000106117824 */ /* 0x008fca00078e0205 */
[----:B------:R3:W-:Y:S07]  /*0cd0*/  STG.E desc[UR10][R2.64], R17 ;  /* 0x0000001102007986 */ /* 0x0007ee000c10190a */
[----:B------:R-:W-:Y:S05]  /*0ce0*/  @P0 BRA `(.L_x_11) ;  /* 0xfffffffc00d40947 */ /* 0x000fea000383ffff */
[----:B------:R-:W-:Y:S05]  /*0cf0*/  EXIT ;  /* 0x000000000000794d */ /* 0x000fea0003800000 */
.L_x_12:
        /* <DEDUP_REMOVED lines=16> */
.L_x_15:


//--------------------- .nv.shared.reserved.0     --------------------------
	.section	.nv.shared.reserved.0,"aw",@nobits
	.weak		__nv_reservedSMEM_offset_0_alias
	.size		__nv_reservedSMEM_offset_0_alias, 0, 64
	.other		__nv_reservedSMEM_offset_0_alias,@"STO_CUDA_RESERVED_SHARED STV_DEFAULT"
__nv_reservedSMEM_offset_0_alias:
	.zero		0
	.zero		64


//--------------------- .nv.constant0._Z18per_element_kerneliiPiS_S_ --------------------------
	.section	.nv.constant0._Z18per_element_kerneliiPiS_S_,"a",@progbits
	.sectionflags	@""
	.align	4
.nv.constant0._Z18per_element_kerneliiPiS_S_:
	.zero		928


//--------------------- .nv.constant0._Z17per_column_kerneliiPiS_S_ --------------------------
	.section	.nv.constant0._Z17per_column_kerneliiPiS_S_,"a",@progbits
	.sectionflags	@""
	.align	4
.nv.constant0._Z17per_column_kerneliiPiS_S_:
	.zero		928


//--------------------- .nv.constant0._Z14per_row_kerneliiPiS_S_ --------------------------
	.section	.nv.constant0._Z14per_row_kerneliiPiS_S_,"a",@progbits
	.sectionflags	@""
	.align	4
.nv.constant0._Z14per_row_kerneliiPiS_S_:
	.zero		928


//--------------------- SYMBOLS --------------------------

	.type		.nv.reservedSmem.offset0,@object
	.size		.nv.reservedSmem.offset0,0x4
